	.target	sm_100a

	.elftype	@"ET_EXEC"


//--------------------- .note.nv.tkinfo           --------------------------
	.section	.note.nv.tkinfo,"",@"SHT_NOTE"
	.sectionflags	@"SHF_NOTE_NV_TKINFO"
	.tkinfo
        /*0018*/ 	.word	0x00000002
        /*0030*/ 	.string	""
        /*0030*/ 	.string	"ptxas"
        /*0030*/ 	.string	"Cuda compilation tools, release 13.0, V13.0.88"
        /*0030*/ 	.string	"Build cuda_13.0.r13.0/compiler.36424714_0"
        /*0030*/ 	.string	"-arch sm_100a -m 64 "



//--------------------- .note.nv.cuinfo           --------------------------
	.section	.note.nv.cuinfo,"",@"SHT_NOTE"
	.sectionflags	@"SHF_NOTE_NV_CUINFO"
        /*0018*/ 	.short	0x0002
        /*001a*/ 	.short	0x0064
        /*001c*/ 	.short	0x0082
	.zero		2


//--------------------- .nv.info                  --------------------------
	.section	.nv.info,"",@"SHT_CUDA_INFO"
	.align	4


	//----- nvinfo : EIATTR_REGCOUNT
	.align		4
        /*0000*/ 	.byte	0x04, 0x2f
        /*0002*/ 	.short	(.L_19 - .L_18)
	.align		4
.L_18:
        /*0004*/ 	.word	index@(_ZN7cutlass13device_kernelINS_4gemm6kernel13GemmUniversalIN4cute5tupleIJiiiiEEENS1_10collective13CollectiveMmaINS1_35MainloopSm100TmaUmmaWarpSpecializedILi17ELi2ELi4ENS5_IJNS4_1CILi2EEENSA_ILi1EEESC_EEEEENS5_IJNSA_ILi128EEENSA_ILi64EEESG_EEENS_6half_tENS5_IJlSC_lEEESI_SJ_NS4_8TiledMMAINS4_8MMA_AtomIJNS4_26SM100_MMA_F16BF16_2x1SM_SSISI_SI_fLi128ELi64ELNS4_4UMMA5MajorE0ELSO_0ELNSN_7ScaleInE0ELSP_0EEEEEENS4_6LayoutINS5_IJSC_SC_SC_EEENS5_IJNSA_ILi0EEESU_SU_EEEEENS5_IJNS4_10UnderscoreESX_SX_EEEEENS4_18SM100_TMA_2SM_LOADENS4_14ComposedLayoutINS4_7SwizzleILi3ELi4ELi3EEENS4_18smem_ptr_flag_bitsILi16EEENSS_INS5_IJNSA_ILi8EEESG_EEENS5_IJSG_SC_EEEEEEEvNS4_8identityES10_S1A_vS1B_EENS_8epilogue10collective18CollectiveEpilogueINS1D_23Sm100TmaWarpSpecializedILi3ELi2ELi16ELb1ELb0EEEJNS5_IJSG_SG_SG_EEENS5_IJNSS_ISG_SC_EENSS_INS5_IJNSA_ILi16EEESB_EEENS5_IJSC_NSA_ILi32EEEEEEEEEEESI_SJ_SI_SJ_NS1D_6fusion15FusionCallbacksIS1H_NS1Q_17LinearCombinationISI_fSI_fLNS_15FloatRoundStyleE2EEES1I_S1P_JEEENS4_5SM1004TMEM4LOAD26SM100_TMEM_LOAD_32dp32b16xENS4_13SM90_TMA_LOADENS11_INS12_ILi1ELi4ELi3EEES15_NSS_INS5_IJS16_S1K_EEENS5_IJS1K_SC_EEEEEEENS4_39AutoVectorizingCopyWithAssumedAlignmentILi128EEENS4_14SM90_TMA_STOREES25_S27_S27_EEEvvEEEEvNT_6ParamsE)
        /*0008*/ 	.word	0x00000059


	//----- nvinfo : EIATTR_FRAME_SIZE
	.align		4
.L_19:
        /*000c*/ 	.byte	0x04, 0x11
        /*000e*/ 	.short	(.L_21 - .L_20)
	.align		4
.L_20:
        /*0010*/ 	.word	index@($__internal_2_$__cuda_sm10x_tcgen05_guardrail_trap_unallocated_columns_being_dealloced)
        /*0014*/ 	.word	0x00000000


	//----- nvinfo : EIATTR_FRAME_SIZE
	.align		4
.L_21:
        /*0018*/ 	.byte	0x04, 0x11
        /*001a*/ 	.short	(.L_23 - .L_22)
	.align		4
.L_22:
        /*001c*/ 	.word	index@($__internal_1_$__cuda_sm10x_tcgen05_guardrail_trap_phase_invalid_during_alloc)
        /*0020*/ 	.word	0x00000000


	//----- nvinfo : EIATTR_FRAME_SIZE
	.align		4
.L_23:
        /*0024*/ 	.byte	0x04, 0x11
        /*0026*/ 	.short	(.L_25 - .L_24)
	.align		4
.L_24:
        /*0028*/ 	.word	index@($__internal_0_$__cuda_sm10x_tcgen05_guardrail_trap_col_being_dealloced_not_returned_by_alloc)
        /*002c*/ 	.word	0x00000000


	//----- nvinfo : EIATTR_FRAME_SIZE
	.align		4
.L_25:
        /*0030*/ 	.byte	0x04, 0x11
        /*0032*/ 	.short	(.L_27 - .L_26)
	.align		4
.L_26:
        /*0034*/ 	.word	index@(_ZN7cutlass13device_kernelINS_4gemm6kernel13GemmUniversalIN4cute5tupleIJiiiiEEENS1_10collective13CollectiveMmaINS1_35MainloopSm100TmaUmmaWarpSpecializedILi17ELi2ELi4ENS5_IJNS4_1CILi2EEENSA_ILi1EEESC_EEEEENS5_IJNSA_ILi128EEENSA_ILi64EEESG_EEENS_6half_tENS5_IJlSC_lEEESI_SJ_NS4_8TiledMMAINS4_8MMA_AtomIJNS4_26SM100_MMA_F16BF16_2x1SM_SSISI_SI_fLi128ELi64ELNS4_4UMMA5MajorE0ELSO_0ELNSN_7ScaleInE0ELSP_0EEEEEENS4_6LayoutINS5_IJSC_SC_SC_EEENS5_IJNSA_ILi0EEESU_SU_EEEEENS5_IJNS4_10UnderscoreESX_SX_EEEEENS4_18SM100_TMA_2SM_LOADENS4_14ComposedLayoutINS4_7SwizzleILi3ELi4ELi3EEENS4_18smem_ptr_flag_bitsILi16EEENSS_INS5_IJNSA_ILi8EEESG_EEENS5_IJSG_SC_EEEEEEEvNS4_8identityES10_S1A_vS1B_EENS_8epilogue10collective18CollectiveEpilogueINS1D_23Sm100TmaWarpSpecializedILi3ELi2ELi16ELb1ELb0EEEJNS5_IJSG_SG_SG_EEENS5_IJNSS_ISG_SC_EENSS_INS5_IJNSA_ILi16EEESB_EEENS5_IJSC_NSA_ILi32EEEEEEEEEEESI_SJ_SI_SJ_NS1D_6fusion15FusionCallbacksIS1H_NS1Q_17LinearCombinationISI_fSI_fLNS_15FloatRoundStyleE2EEES1I_S1P_JEEENS4_5SM1004TMEM4LOAD26SM100_TMEM_LOAD_32dp32b16xENS4_13SM90_TMA_LOADENS11_INS12_ILi1ELi4ELi3EEES15_NSS_INS5_IJS16_S1K_EEENS5_IJS1K_SC_EEEEEEENS4_39AutoVectorizingCopyWithAssumedAlignmentILi128EEENS4_14SM90_TMA_STOREES25_S27_S27_EEEvvEEEEvNT_6ParamsE)
        /*0038*/ 	.word	0x00000000


	//----- nvinfo : EIATTR_MIN_STACK_SIZE
	.align		4
.L_27:
        /*003c*/ 	.byte	0x04, 0x12
        /*003e*/ 	.short	(.L_29 - .L_28)
	.align		4
.L_28:
        /*0040*/ 	.word	index@(_ZN7cutlass13device_kernelINS_4gemm6kernel13GemmUniversalIN4cute5tupleIJiiiiEEENS1_10collective13CollectiveMmaINS1_35MainloopSm100TmaUmmaWarpSpecializedILi17ELi2ELi4ENS5_IJNS4_1CILi2EEENSA_ILi1EEESC_EEEEENS5_IJNSA_ILi128EEENSA_ILi64EEESG_EEENS_6half_tENS5_IJlSC_lEEESI_SJ_NS4_8TiledMMAINS4_8MMA_AtomIJNS4_26SM100_MMA_F16BF16_2x1SM_SSISI_SI_fLi128ELi64ELNS4_4UMMA5MajorE0ELSO_0ELNSN_7ScaleInE0ELSP_0EEEEEENS4_6LayoutINS5_IJSC_SC_SC_EEENS5_IJNSA_ILi0EEESU_SU_EEEEENS5_IJNS4_10UnderscoreESX_SX_EEEEENS4_18SM100_TMA_2SM_LOADENS4_14ComposedLayoutINS4_7SwizzleILi3ELi4ELi3EEENS4_18smem_ptr_flag_bitsILi16EEENSS_INS5_IJNSA_ILi8EEESG_EEENS5_IJSG_SC_EEEEEEEvNS4_8identityES10_S1A_vS1B_EENS_8epilogue10collective18CollectiveEpilogueINS1D_23Sm100TmaWarpSpecializedILi3ELi2ELi16ELb1ELb0EEEJNS5_IJSG_SG_SG_EEENS5_IJNSS_ISG_SC_EENSS_INS5_IJNSA_ILi16EEESB_EEENS5_IJSC_NSA_ILi32EEEEEEEEEEESI_SJ_SI_SJ_NS1D_6fusion15FusionCallbacksIS1H_NS1Q_17LinearCombinationISI_fSI_fLNS_15FloatRoundStyleE2EEES1I_S1P_JEEENS4_5SM1004TMEM4LOAD26SM100_TMEM_LOAD_32dp32b16xENS4_13SM90_TMA_LOADENS11_INS12_ILi1ELi4ELi3EEES15_NSS_INS5_IJS16_S1K_EEENS5_IJS1K_SC_EEEEEEENS4_39AutoVectorizingCopyWithAssumedAlignmentILi128EEENS4_14SM90_TMA_STOREES25_S27_S27_EEEvvEEEEvNT_6ParamsE)
        /*0044*/ 	.word	0x00000000
.L_29:


//--------------------- .nv.compat                --------------------------
	.section	.nv.compat,"",@"SHT_CUDA_COMPAT_INFO"
	.align	4
        /*0000*/ 	.byte	0x02, 0x09, 0x01, 0x00, 0x02, 0x02, 0x02, 0x00, 0x02, 0x05, 0x05, 0x00, 0x03, 0x07, 0x01, 0x01
        /*0010*/ 	.byte	0x02, 0x03, 0x01, 0x00, 0x02, 0x06, 0x01, 0x00, 0x04, 0x0b, 0x08, 0x00, 0x09, 0x00, 0x00, 0x00
        /*0020*/ 	.byte	0x00, 0x00, 0x00, 0x00


//--------------------- .nv.info._ZN7cutlass13device_kernelINS_4gemm6kernel13GemmUniversalIN4cute5tupleIJiiiiEEENS1_10collective13CollectiveMmaINS1_35MainloopSm100TmaUmmaWarpSpecializedILi17ELi2ELi4ENS5_IJNS4_1CILi2EEENSA_ILi1EEESC_EEEEENS5_IJNSA_ILi128EEENSA_ILi64EEESG_EEENS_6half_tENS5_IJlSC_lEEESI_SJ_NS4_8TiledMMAINS4_8MMA_AtomIJNS4_26SM100_MMA_F16BF16_2x1SM_SSISI_SI_fLi128ELi64ELNS4_4UMMA5MajorE0ELSO_0ELNSN_7ScaleInE0ELSP_0EEEEEENS4_6LayoutINS5_IJSC_SC_SC_EEENS5_IJNSA_ILi0EEESU_SU_EEEEENS5_IJNS4_10UnderscoreESX_SX_EEEEENS4_18SM100_TMA_2SM_LOADENS4_14ComposedLayoutINS4_7SwizzleILi3ELi4ELi3EEENS4_18smem_ptr_flag_bitsILi16EEENSS_INS5_IJNSA_ILi8EEESG_EEENS5_IJSG_SC_EEEEEEEvNS4_8identityES10_S1A_vS1B_EENS_8epilogue10collective18CollectiveEpilogueINS1D_23Sm100TmaWarpSpecializedILi3ELi2ELi16ELb1ELb0EEEJNS5_IJSG_SG_SG_EEENS5_IJNSS_ISG_SC_EENSS_INS5_IJNSA_ILi16EEESB_EEENS5_IJSC_NSA_ILi32EEEEEEEEEEESI_SJ_SI_SJ_NS1D_6fusion15FusionCallbacksIS1H_NS1Q_17LinearCombinationISI_fSI_fLNS_15FloatRoundStyleE2EEES1I_S1P_JEEENS4_5SM1004TMEM4LOAD26SM100_TMEM_LOAD_32dp32b16xENS4_13SM90_TMA_LOADENS11_INS12_ILi1ELi4ELi3EEES15_NSS_INS5_IJS16_S1K_EEENS5_IJS1K_SC_EEEEEEENS4_39AutoVectorizingCopyWithAssumedAlignmentILi128EEENS4_14SM90_TMA_STOREES25_S27_S27_EEEvvEEEEvNT_6ParamsE --------------------------
	.section	.nv.info._ZN7cutlass13device_kernelINS_4gemm6kernel13GemmUniversalIN4cute5tupleIJiiiiEEENS1_10collective13CollectiveMmaINS1_35MainloopSm100TmaUmmaWarpSpecializedILi17ELi2ELi4ENS5_IJNS4_1CILi2EEENSA_ILi1EEESC_EEEEENS5_IJNSA_ILi128EEENSA_ILi64EEESG_EEENS_6half_tENS5_IJlSC_lEEESI_SJ_NS4_8TiledMMAINS4_8MMA_AtomIJNS4_26SM100_MMA_F16BF16_2x1SM_SSISI_SI_fLi128ELi64ELNS4_4UMMA5MajorE0ELSO_0ELNSN_7ScaleInE0ELSP_0EEEEEENS4_6LayoutINS5_IJSC_SC_SC_EEENS5_IJNSA_ILi0EEESU_SU_EEEEENS5_IJNS4_10UnderscoreESX_SX_EEEEENS4_18SM100_TMA_2SM_LOADENS4_14ComposedLayoutINS4_7SwizzleILi3ELi4ELi3EEENS4_18smem_ptr_flag_bitsILi16EEENSS_INS5_IJNSA_ILi8EEESG_EEENS5_IJSG_SC_EEEEEEEvNS4_8identityES10_S1A_vS1B_EENS_8epilogue10collective18CollectiveEpilogueINS1D_23Sm100TmaWarpSpecializedILi3ELi2ELi16ELb1ELb0EEEJNS5_IJSG_SG_SG_EEENS5_IJNSS_ISG_SC_EENSS_INS5_IJNSA_ILi16EEESB_EEENS5_IJSC_NSA_ILi32EEEEEEEEEEESI_SJ_SI_SJ_NS1D_6fusion15FusionCallbacksIS1H_NS1Q_17LinearCombinationISI_fSI_fLNS_15FloatRoundStyleE2EEES1I_S1P_JEEENS4_5SM1004TMEM4LOAD26SM100_TMEM_LOAD_32dp32b16xENS4_13SM90_TMA_LOADENS11_INS12_ILi1ELi4ELi3EEES15_NSS_INS5_IJS16_S1K_EEENS5_IJS1K_SC_EEEEEEENS4_39AutoVectorizingCopyWithAssumedAlignmentILi128EEENS4_14SM90_TMA_STOREES25_S27_S27_EEEvvEEEEvNT_6ParamsE,"",@"SHT_CUDA_INFO"
	.sectionflags	@""
	.align	4


	//----- nvinfo : EIATTR_CUDA_API_VERSION
	.align		4
        /*0000*/ 	.byte	0x04, 0x37
        /*0002*/ 	.short	(.L_31 - .L_30)
.L_30:
        /*0004*/ 	.word	0x00000082


	//----- nvinfo : EIATTR_KPARAM_INFO
	.align		4
.L_31:
        /*0008*/ 	.byte	0x04, 0x17
        /*000a*/ 	.short	(.L_33 - .L_32)
.L_32:
        /*000c*/ 	.word	0x00000000
        /*0010*/ 	.short	0x0000
        /*0012*/ 	.short	0x0000
        /*0014*/ 	.byte	0x00, 0xf0, 0x01, 0x20


	//----- nvinfo : EIATTR_AT_ENTRY_FRAGMENTS
	.align		4
.L_33:
        /*0018*/ 	.byte	0x04, 0x4f
        /*001a*/ 	.short	(.L_35 - .L_34)


	//   ....[0]....
.L_34:
        /*001c*/ 	.word	0x00000007


	//----- nvinfo : EIATTR_RESERVED_SMEM_USED
	.align		4
.L_35:
        /*0020*/ 	.byte	0x01, 0x41
	.zero		2


	//----- nvinfo : EIATTR_SPARSE_MMA_MASK
	.align		4
        /*0024*/ 	.byte	0x03, 0x50
        /*0026*/ 	.short	0x0000


	//----- nvinfo : EIATTR_TCGEN05_2CTA_USED
	.align		4
        /*0028*/ 	.byte	0x01, 0x52
	.zero		2


	//----- nvinfo : EIATTR_MAXREG_COUNT
	.align		4
        /*002c*/ 	.byte	0x03, 0x1b
        /*002e*/ 	.short	0x00ff


	//----- nvinfo : EIATTR_NUM_BARRIERS
	.align		4
        /*0030*/ 	.byte	0x02, 0x4c
        /*0032*/ 	.byte	0x07
	.zero		1


	//----- nvinfo : EIATTR_EXTERNS
	.align		4
        /*0034*/ 	.byte	0x04, 0x0f
        /*0036*/ 	.short	(.L_37 - .L_36)


	//   ....[0]....
	.align		4
.L_36:
        /*0038*/ 	.word	index@(__assertfail)


	//----- nvinfo : EIATTR_MERCURY_ISA_VERSION
	.align		4
.L_37:
        /*003c*/ 	.byte	0x03, 0x5f
        /*003e*/ 	.short	0x0101


	//----- nvinfo : EIATTR_INT_WARP_WIDE_INSTR_OFFSETS
	.align		4
        /*0040*/ 	.byte	0x04, 0x31
        /*0042*/ 	.short	(.L_39 - .L_38)


	//   ....[0]....
.L_38:
        /*0044*/ 	.word	0x00000ec0


	//   ....[1]....
        /*0048*/ 	.word	0x00000f60


	//   ....[2]....
        /*004c*/ 	.word	0x000022d0


	//   ....[3]....
        /*0050*/ 	.word	0x00004900


	//   ....[4]....
        /*0054*/ 	.word	0x00004920


	//   ....[5]....
        /*0058*/ 	.word	0x00004950


	//   ....[6]....
        /*005c*/ 	.word	0x00005260


	//   ....[7]....
        /*0060*/ 	.word	0x000052d0


	//   ....[8]....
        /*0064*/ 	.word	0x000053e0


	//   ....[9]....
        /*0068*/ 	.word	0x000055b0


	//   ....[10]....
        /*006c*/ 	.word	0x00005660


	//   ....[11]....
        /*0070*/ 	.word	0x00005780


	//----- nvinfo : EIATTR_COOP_GROUP_MASK_REGIDS
	.align		4
.L_39:
        /*0074*/ 	.byte	0x04, 0x29
        /*0076*/ 	.short	(.L_41 - .L_40)


	//   ....[0]....
.L_40:
        /*0078*/ 	.word	0xffffffff


	//   ....[1]....
        /*007c*/ 	.word	0xffffffff


	//   ....[2]....
        /*0080*/ 	.word	0xffffffff


	//   ....[3]....
        /*0084*/ 	.word	0xffffffff


	//   ....[4]....
        /*0088*/ 	.word	0xffffffff


	//   ....[5]....
        /*008c*/ 	.word	0xffffffff


	//   ....[6]....
        /*0090*/ 	.word	0xffffffff


	//   ....[7]....
        /*0094*/ 	.word	0xffffffff


	//   ....[8]....
        /*0098*/ 	.word	0xffffffff


	//   ....[9]....
        /*009c*/ 	.word	0xffffffff


	//   ....[10]....
        /*00a0*/ 	.word	0xffffffff


	//   ....[11]....
        /*00a4*/ 	.word	0xffffffff


	//   ....[12]....
        /*00a8*/ 	.word	0xffffffff


	//   ....[13]....
        /*00ac*/ 	.word	0xffffffff


	//----- nvinfo : EIATTR_COOP_GROUP_INSTR_OFFSETS
	.align		4
.L_41:
        /*00b0*/ 	.byte	0x04, 0x28
        /*00b2*/ 	.short	(.L_43 - .L_42)


	//   ....[0]....
.L_42:
        /*00b4*/ 	.word	0x000000c0


	//   ....[1]....
        /*00b8*/ 	.word	0x00000500


	//   ....[2]....
        /*00bc*/ 	.word	0x00000850


	//   ....[3]....
        /*00c0*/ 	.word	0x000009c0


	//   ....[4]....
        /*00c4*/ 	.word	0x00000ab0


	//   ....[5]....
        /*00c8*/ 	.word	0x00000c10


	//   ....[6]....
        /*00cc*/ 	.word	0x00000da0


	//   ....[7]....
        /*00d0*/ 	.word	0x00000fe0


	//   ....[8]....
        /*00d4*/ 	.word	0x000021b0


	//   ....[9]....
        /*00d8*/ 	.word	0x000036e0


	//   ....[10]....
        /*00dc*/ 	.word	0x00003bb0


	//   ....[11]....
        /*00e0*/ 	.word	0x00003be0


	//   ....[12]....
        /*00e4*/ 	.word	0x00004800


	//   ....[13]....
        /*00e8*/ 	.word	0x00004a10


	//----- nvinfo : EIATTR_VRC_CTA_INIT_COUNT
	.align		4
.L_43:
        /*00ec*/ 	.byte	0x02, 0x4a
        /*00ee*/ 	.byte	0x80
	.zero		1


	//----- nvinfo : EIATTR_SYSCALL_OFFSETS
	.align		4
        /*00f0*/ 	.byte	0x04, 0x46
        /*00f2*/ 	.short	(.L_45 - .L_44)


	//   ....[0]....
.L_44:
        /*00f4*/ 	.word	0x00006310


	//   ....[1]....
        /*00f8*/ 	.word	0x00006400


	//   ....[2]....
        /*00fc*/ 	.word	0x00006bc0


	//   ....[3]....
        /*0100*/ 	.word	0x00007540


	//----- nvinfo : EIATTR_MBARRIER_INSTR_OFFSETS
	.align		4
.L_45:
        /*0104*/ 	.byte	0x04, 0x39
        /*0106*/ 	.short	(.L_47 - .L_46)


	//   ....[0]....
.L_46:
        /*0108*/ 	.word	0x00000610
        /*010c*/ 	.word	0x000000ff
        /*0110*/ 	.word	0x00000000
        /*0114*/ 	.short	0x0100
        /*0116*/ 	.byte	0x08
	.zero		1


	//   ....[1]....
        /*0118*/ 	.word	0x00000620
        /*011c*/ 	.word	0x000000ff
        /*0120*/ 	.word	0x00000088
        /*0124*/ 	.short	0x0100
        /*0126*/ 	.byte	0x08
	.zero		1


	//   ....[2]....
        /*0128*/ 	.word	0x00000630
        /*012c*/ 	.word	0x000000ff
        /*0130*/ 	.word	0x00000008
        /*0134*/ 	.short	0x0100
        /*0136*/ 	.byte	0x08
	.zero		1


	//   ....[3]....
        /*0138*/ 	.word	0x00000640
        /*013c*/ 	.word	0x000000ff
        /*0140*/ 	.word	0x00000090
        /*0144*/ 	.short	0x0100
        /*0146*/ 	.byte	0x08
	.zero		1


	//   ....[4]....
        /*0148*/ 	.word	0x00000650
        /*014c*/ 	.word	0x000000ff
        /*0150*/ 	.word	0x00000010
        /*0154*/ 	.short	0x0100
        /*0156*/ 	.byte	0x08
	.zero		1


	//   ....[5]....
        /*0158*/ 	.word	0x00000660
        /*015c*/ 	.word	0x000000ff
        /*0160*/ 	.word	0x00000098
        /*0164*/ 	.short	0x0100
        /*0166*/ 	.byte	0x08
	.zero		1


	//   ....[6]....
        /*0168*/ 	.word	0x00000670
        /*016c*/ 	.word	0x000000ff
        /*0170*/ 	.word	0x00000018
        /*0174*/ 	.short	0x0100
        /*0176*/ 	.byte	0x08
	.zero		1


	//   ....[7]....
        /*0178*/ 	.word	0x00000680
        /*017c*/ 	.word	0x000000ff
        /*0180*/ 	.word	0x000000a0
        /*0184*/ 	.short	0x0100
        /*0186*/ 	.byte	0x08
	.zero		1


	//   ....[8]....
        /*0188*/ 	.word	0x00000690
        /*018c*/ 	.word	0x000000ff
        /*0190*/ 	.word	0x00000020
        /*0194*/ 	.short	0x0100
        /*0196*/ 	.byte	0x08
	.zero		1


	//   ....[9]....
        /*0198*/ 	.word	0x000006a0
        /*019c*/ 	.word	0x000000ff
        /*01a0*/ 	.word	0x000000a8
        /*01a4*/ 	.short	0x0100
        /*01a6*/ 	.byte	0x08
	.zero		1


	//   ....[10]....
        /*01a8*/ 	.word	0x000006b0
        /*01ac*/ 	.word	0x000000ff
        /*01b0*/ 	.word	0x00000028
        /*01b4*/ 	.short	0x0100
        /*01b6*/ 	.byte	0x08
	.zero		1


	//   ....[11]....
        /*01b8*/ 	.word	0x000006c0
        /*01bc*/ 	.word	0x000000ff
        /*01c0*/ 	.word	0x000000b0
        /*01c4*/ 	.short	0x0100
        /*01c6*/ 	.byte	0x08
	.zero		1


	//   ....[12]....
        /*01c8*/ 	.word	0x000006d0
        /*01cc*/ 	.word	0x000000ff
        /*01d0*/ 	.word	0x00000030
        /*01d4*/ 	.short	0x0100
        /*01d6*/ 	.byte	0x08
	.zero		1


	//   ....[13]....
        /*01d8*/ 	.word	0x000006e0
        /*01dc*/ 	.word	0x000000ff
        /*01e0*/ 	.word	0x000000b8
        /*01e4*/ 	.short	0x0100
        /*01e6*/ 	.byte	0x08
	.zero		1


	//   ....[14]....
        /*01e8*/ 	.word	0x000006f0
        /*01ec*/ 	.word	0x000000ff
        /*01f0*/ 	.word	0x00000038
        /*01f4*/ 	.short	0x0100
        /*01f6*/ 	.byte	0x08
	.zero		1


	//   ....[15]....
        /*01f8*/ 	.word	0x00000700
        /*01fc*/ 	.word	0x000000ff
        /*0200*/ 	.word	0x000000c0
        /*0204*/ 	.short	0x0100
        /*0206*/ 	.byte	0x08
	.zero		1


	//   ....[16]....
        /*0208*/ 	.word	0x00000710
        /*020c*/ 	.word	0x000000ff
        /*0210*/ 	.word	0x00000040
        /*0214*/ 	.short	0x0100
        /*0216*/ 	.byte	0x08
	.zero		1


	//   ....[17]....
        /*0218*/ 	.word	0x00000720
        /*021c*/ 	.word	0x000000ff
        /*0220*/ 	.word	0x000000c8
        /*0224*/ 	.short	0x0100
        /*0226*/ 	.byte	0x08
	.zero		1


	//   ....[18]....
        /*0228*/ 	.word	0x00000730
        /*022c*/ 	.word	0x000000ff
        /*0230*/ 	.word	0x00000048
        /*0234*/ 	.short	0x0100
        /*0236*/ 	.byte	0x08
	.zero		1


	//   ....[19]....
        /*0238*/ 	.word	0x00000740
        /*023c*/ 	.word	0x000000ff
        /*0240*/ 	.word	0x000000d0
        /*0244*/ 	.short	0x0100
        /*0246*/ 	.byte	0x08
	.zero		1


	//   ....[20]....
        /*0248*/ 	.word	0x00000750
        /*024c*/ 	.word	0x000000ff
        /*0250*/ 	.word	0x00000050
        /*0254*/ 	.short	0x0100
        /*0256*/ 	.byte	0x08
	.zero		1


	//   ....[21]....
        /*0258*/ 	.word	0x00000760
        /*025c*/ 	.word	0x000000ff
        /*0260*/ 	.word	0x000000d8
        /*0264*/ 	.short	0x0100
        /*0266*/ 	.byte	0x08
	.zero		1


	//   ....[22]....
        /*0268*/ 	.word	0x00000770
        /*026c*/ 	.word	0x000000ff
        /*0270*/ 	.word	0x00000058
        /*0274*/ 	.short	0x0100
        /*0276*/ 	.byte	0x08
	.zero		1


	//   ....[23]....
        /*0278*/ 	.word	0x00000780
        /*027c*/ 	.word	0x000000ff
        /*0280*/ 	.word	0x000000e0
        /*0284*/ 	.short	0x0100
        /*0286*/ 	.byte	0x08
	.zero		1


	//   ....[24]....
        /*0288*/ 	.word	0x00000790
        /*028c*/ 	.word	0x000000ff
        /*0290*/ 	.word	0x00000060
        /*0294*/ 	.short	0x0100
        /*0296*/ 	.byte	0x08
	.zero		1


	//   ....[25]....
        /*0298*/ 	.word	0x000007a0
        /*029c*/ 	.word	0x000000ff
        /*02a0*/ 	.word	0x000000e8
        /*02a4*/ 	.short	0x0100
        /*02a6*/ 	.byte	0x08
	.zero		1


	//   ....[26]....
        /*02a8*/ 	.word	0x000007b0
        /*02ac*/ 	.word	0x000000ff
        /*02b0*/ 	.word	0x00000068
        /*02b4*/ 	.short	0x0100
        /*02b6*/ 	.byte	0x08
	.zero		1


	//   ....[27]....
        /*02b8*/ 	.word	0x000007c0
        /*02bc*/ 	.word	0x000000ff
        /*02c0*/ 	.word	0x000000f0
        /*02c4*/ 	.short	0x0100
        /*02c6*/ 	.byte	0x08
	.zero		1


	//   ....[28]....
        /*02c8*/ 	.word	0x000007d0
        /*02cc*/ 	.word	0x000000ff
        /*02d0*/ 	.word	0x00000070
        /*02d4*/ 	.short	0x0100
        /*02d6*/ 	.byte	0x08
	.zero		1


	//   ....[29]....
        /*02d8*/ 	.word	0x000007e0
        /*02dc*/ 	.word	0x000000ff
        /*02e0*/ 	.word	0x000000f8
        /*02e4*/ 	.short	0x0100
        /*02e6*/ 	.byte	0x08
	.zero		1


	//   ....[30]....
        /*02e8*/ 	.word	0x000007f0
        /*02ec*/ 	.word	0x000000ff
        /*02f0*/ 	.word	0x00000078
        /*02f4*/ 	.short	0x0100
        /*02f6*/ 	.byte	0x08
	.zero		1


	//   ....[31]....
        /*02f8*/ 	.word	0x00000800
        /*02fc*/ 	.word	0x000000ff
        /*0300*/ 	.word	0x00000100
        /*0304*/ 	.short	0x0100
        /*0306*/ 	.byte	0x08
	.zero		1


	//   ....[32]....
        /*0308*/ 	.word	0x00000810
        /*030c*/ 	.word	0x000000ff
        /*0310*/ 	.word	0x00000080
        /*0314*/ 	.short	0x0100
        /*0316*/ 	.byte	0x08
	.zero		1


	//   ....[33]....
        /*0318*/ 	.word	0x00000820
        /*031c*/ 	.word	0x000000ff
        /*0320*/ 	.word	0x00000108
        /*0324*/ 	.short	0x0100
        /*0326*/ 	.byte	0x08
	.zero		1


	//   ....[34]....
        /*0328*/ 	.word	0x00000950
        /*032c*/ 	.word	0x000000ff
        /*0330*/ 	.word	0x00000110
        /*0334*/ 	.short	0x0100
        /*0336*/ 	.byte	0x09
	.zero		1


	//   ....[35]....
        /*0338*/ 	.word	0x00000960
        /*033c*/ 	.word	0x000000ff
        /*0340*/ 	.word	0x00000128
        /*0344*/ 	.short	0x0100
        /*0346*/ 	.byte	0x09
	.zero		1


	//   ....[36]....
        /*0348*/ 	.word	0x00000970
        /*034c*/ 	.word	0x000000ff
        /*0350*/ 	.word	0x00000118
        /*0354*/ 	.short	0x0100
        /*0356*/ 	.byte	0x09
	.zero		1


	//   ....[37]....
        /*0358*/ 	.word	0x00000980
        /*035c*/ 	.word	0x000000ff
        /*0360*/ 	.word	0x00000130
        /*0364*/ 	.short	0x0100
        /*0366*/ 	.byte	0x09
	.zero		1


	//   ....[38]....
        /*0368*/ 	.word	0x00000990
        /*036c*/ 	.word	0x000000ff
        /*0370*/ 	.word	0x00000120
        /*0374*/ 	.short	0x0100
        /*0376*/ 	.byte	0x09
	.zero		1


	//   ....[39]....
        /*0378*/ 	.word	0x000009a0
        /*037c*/ 	.word	0x000000ff
        /*0380*/ 	.word	0x00000138
        /*0384*/ 	.short	0x0100
        /*0386*/ 	.byte	0x09
	.zero		1


	//   ....[40]....
        /*0388*/ 	.word	0x00000a80
        /*038c*/ 	.word	0x000000ff
        /*0390*/ 	.word	0x00000140
        /*0394*/ 	.short	0x0100
        /*0396*/ 	.byte	0x08
	.zero		1


	//   ....[41]....
        /*0398*/ 	.word	0x00000a90
        /*039c*/ 	.word	0x000000ff
        /*03a0*/ 	.word	0x00000148
        /*03a4*/ 	.short	0x0100
        /*03a6*/ 	.byte	0x08
	.zero		1


	//   ....[42]....
        /*03a8*/ 	.word	0x00000bc0
        /*03ac*/ 	.word	0x000000ff
        /*03b0*/ 	.word	0x00000150
        /*03b4*/ 	.short	0x0100
        /*03b6*/ 	.byte	0x08
	.zero		1


	//   ....[43]....
        /*03b8*/ 	.word	0x00000bd0
        /*03bc*/ 	.word	0x000000ff
        /*03c0*/ 	.word	0x00000160
        /*03c4*/ 	.short	0x0100
        /*03c6*/ 	.byte	0x08
	.zero		1


	//   ....[44]....
        /*03c8*/ 	.word	0x00000be0
        /*03cc*/ 	.word	0x000000ff
        /*03d0*/ 	.word	0x00000158
        /*03d4*/ 	.short	0x0100
        /*03d6*/ 	.byte	0x08
	.zero		1


	//   ....[45]....
        /*03d8*/ 	.word	0x00000bf0
        /*03dc*/ 	.word	0x000000ff
        /*03e0*/ 	.word	0x00000168
        /*03e4*/ 	.short	0x0100
        /*03e6*/ 	.byte	0x08
	.zero		1


	//   ....[46]....
        /*03e8*/ 	.word	0x00000d10
        /*03ec*/ 	.word	0x000000ff
        /*03f0*/ 	.word	0x00000170
        /*03f4*/ 	.short	0x0100
        /*03f6*/ 	.byte	0x09
	.zero		1


	//   ....[47]....
        /*03f8*/ 	.word	0x00000d20
        /*03fc*/ 	.word	0x000000ff
        /*0400*/ 	.word	0x00000190
        /*0404*/ 	.short	0x0100
        /*0406*/ 	.byte	0x09
	.zero		1


	//   ....[48]....
        /*0408*/ 	.word	0x00000d30
        /*040c*/ 	.word	0x000000ff
        /*0410*/ 	.word	0x00000178
        /*0414*/ 	.short	0x0100
        /*0416*/ 	.byte	0x09
	.zero		1


	//   ....[49]....
        /*0418*/ 	.word	0x00000d40
        /*041c*/ 	.word	0x000000ff
        /*0420*/ 	.word	0x00000198
        /*0424*/ 	.short	0x0100
        /*0426*/ 	.byte	0x09
	.zero		1


	//   ....[50]....
        /*0428*/ 	.word	0x00000d50
        /*042c*/ 	.word	0x000000ff
        /*0430*/ 	.word	0x00000180
        /*0434*/ 	.short	0x0100
        /*0436*/ 	.byte	0x09
	.zero		1


	//   ....[51]....
        /*0438*/ 	.word	0x00000d60
        /*043c*/ 	.word	0x000000ff
        /*0440*/ 	.word	0x000001a0
        /*0444*/ 	.short	0x0100
        /*0446*/ 	.byte	0x09
	.zero		1


	//   ....[52]....
        /*0448*/ 	.word	0x00000d70
        /*044c*/ 	.word	0x000000ff
        /*0450*/ 	.word	0x00000188
        /*0454*/ 	.short	0x0100
        /*0456*/ 	.byte	0x09
	.zero		1


	//   ....[53]....
        /*0458*/ 	.word	0x00000d80
        /*045c*/ 	.word	0x000000ff
        /*0460*/ 	.word	0x000001a8
        /*0464*/ 	.short	0x0100
        /*0466*/ 	.byte	0x09
	.zero		1


	//   ....[54]....
        /*0468*/ 	.word	0x00000e70
        /*046c*/ 	.word	0x000000ff
        /*0470*/ 	.word	0x000001b0
        /*0474*/ 	.short	0x0100
        /*0476*/ 	.byte	0x08
	.zero		1


	//   ....[55]....
        /*0478*/ 	.word	0x00000e80
        /*047c*/ 	.word	0x000000ff
        /*0480*/ 	.word	0x000001c0
        /*0484*/ 	.short	0x0100
        /*0486*/ 	.byte	0x08
	.zero		1


	//   ....[56]....
        /*0488*/ 	.word	0x00000e90
        /*048c*/ 	.word	0x000000ff
        /*0490*/ 	.word	0x000001b8
        /*0494*/ 	.short	0x0100
        /*0496*/ 	.byte	0x08
	.zero		1


	//   ....[57]....
        /*0498*/ 	.word	0x00000ea0
        /*049c*/ 	.word	0x000000ff
        /*04a0*/ 	.word	0x000001c8
        /*04a4*/ 	.short	0x0100
        /*04a6*/ 	.byte	0x08
	.zero		1


	//   ....[58]....
        /*04a8*/ 	.word	0x00000f90
        /*04ac*/ 	.word	0x000000ff
        /*04b0*/ 	.word	0x000001d0
        /*04b4*/ 	.short	0x0100
        /*04b6*/ 	.byte	0x07
	.zero		1


	//   ....[59]....
        /*04b8*/ 	.word	0x000019b0
        /*04bc*/ 	.word	0x00000003
        /*04c0*/ 	.word	0x000001c0
        /*04c4*/ 	.short	0x010a
        /*04c6*/ 	.byte	0xff
	.zero		1


	//   ....[60]....
        /*04c8*/ 	.word	0x000019e0
        /*04cc*/ 	.word	0x00000003
        /*04d0*/ 	.word	0x000001b0
        /*04d4*/ 	.short	0x0101
        /*04d6*/ 	.byte	0xff
	.zero		1


	//   ....[61]....
        /*04d8*/ 	.word	0x00001ae0
        /*04dc*/ 	.word	0x000000ff
        /*04e0*/ 	.word	0x00000088
        /*04e4*/ 	.short	0x010a
        /*04e6*/ 	.byte	0x08
	.zero		1


	//   ....[62]....
        /*04e8*/ 	.word	0x00001bb0
        /*04ec*/ 	.word	0x000000ff
        /*04f0*/ 	.word	0x00000088
        /*04f4*/ 	.short	0x010a
        /*04f6*/ 	.byte	0x21
	.zero		1


	//   ....[63]....
        /*04f8*/ 	.word	0x00001d60
        /*04fc*/ 	.word	0x000000ff
        /*0500*/ 	.word	0x00000088
        /*0504*/ 	.short	0x010a
        /*0506*/ 	.byte	0x08
	.zero		1


	//   ....[64]....
        /*0508*/ 	.word	0x00001e60
        /*050c*/ 	.word	0x000000ff
        /*0510*/ 	.word	0x00000148
        /*0514*/ 	.short	0x0101
        /*0516*/ 	.byte	0x06
	.zero		1


	//   ....[65]....
        /*0518*/ 	.word	0x00001e80
        /*051c*/ 	.word	0x000000ff
        /*0520*/ 	.word	0x00000088
        /*0524*/ 	.short	0x010a
        /*0526*/ 	.byte	0x08
	.zero		1


	//   ....[66]....
        /*0528*/ 	.word	0x00001f00
        /*052c*/ 	.word	0x000000ff
        /*0530*/ 	.word	0x00000088
        /*0534*/ 	.short	0x010a
        /*0536*/ 	.byte	0x11
	.zero		1


	//   ....[67]....
        /*0538*/ 	.word	0x00002090
        /*053c*/ 	.word	0x000000ff
        /*0540*/ 	.word	0x00000088
        /*0544*/ 	.short	0x010a
        /*0546*/ 	.byte	0x08
	.zero		1


	//   ....[68]....
        /*0548*/ 	.word	0x000021e0
        /*054c*/ 	.word	0x00000002
        /*0550*/ 	.word	0x00000150
        /*0554*/ 	.short	0x010a
        /*0556*/ 	.byte	0xff
	.zero		1


	//   ....[69]....
        /*0558*/ 	.word	0x000022a0
        /*055c*/ 	.word	0x00000002
        /*0560*/ 	.word	0x00000000
        /*0564*/ 	.short	0x0101
        /*0566*/ 	.byte	0xff
	.zero		1


	//   ....[70]....
        /*0568*/ 	.word	0x00002800
        /*056c*/ 	.word	0x000000ff
        /*0570*/ 	.word	0x00000000
        /*0574*/ 	.short	0x010a
        /*0576*/ 	.byte	0x04
	.zero		1


	//   ....[71]....
        /*0578*/ 	.word	0x00002890
        /*057c*/ 	.word	0x000000ff
        /*0580*/ 	.word	0x00000000
        /*0584*/ 	.short	0x010a
        /*0586*/ 	.byte	0x04
	.zero		1


	//   ....[72]....
        /*0588*/ 	.word	0x00002920
        /*058c*/ 	.word	0x000000ff
        /*0590*/ 	.word	0x00000000
        /*0594*/ 	.short	0x010a
        /*0596*/ 	.byte	0x04
	.zero		1


	//   ....[73]....
        /*0598*/ 	.word	0x000029b0
        /*059c*/ 	.word	0x000000ff
        /*05a0*/ 	.word	0x00000000
        /*05a4*/ 	.short	0x010a
        /*05a6*/ 	.byte	0x04
	.zero		1


	//   ....[74]....
        /*05a8*/ 	.word	0x00002a40
        /*05ac*/ 	.word	0x000000ff
        /*05b0*/ 	.word	0x00000000
        /*05b4*/ 	.short	0x010a
        /*05b6*/ 	.byte	0x04
	.zero		1


	//   ....[75]....
        /*05b8*/ 	.word	0x00002ad0
        /*05bc*/ 	.word	0x000000ff
        /*05c0*/ 	.word	0x00000000
        /*05c4*/ 	.short	0x010a
        /*05c6*/ 	.byte	0x04
	.zero		1


	//   ....[76]....
        /*05c8*/ 	.word	0x00002b60
        /*05cc*/ 	.word	0x000000ff
        /*05d0*/ 	.word	0x00000000
        /*05d4*/ 	.short	0x010a
        /*05d6*/ 	.byte	0x04
	.zero		1


	//   ....[77]....
        /*05d8*/ 	.word	0x00002bf0
        /*05dc*/ 	.word	0x000000ff
        /*05e0*/ 	.word	0x00000000
        /*05e4*/ 	.short	0x010a
        /*05e6*/ 	.byte	0x04
	.zero		1


	//   ....[78]....
        /*05e8*/ 	.word	0x00002c80
        /*05ec*/ 	.word	0x000000ff
        /*05f0*/ 	.word	0x00000000
        /*05f4*/ 	.short	0x010a
        /*05f6*/ 	.byte	0x04
	.zero		1


	//   ....[79]....
        /*05f8*/ 	.word	0x00002d10
        /*05fc*/ 	.word	0x000000ff
        /*0600*/ 	.word	0x00000000
        /*0604*/ 	.short	0x010a
        /*0606*/ 	.byte	0x04
	.zero		1


	//   ....[80]....
        /*0608*/ 	.word	0x00002da0
        /*060c*/ 	.word	0x000000ff
        /*0610*/ 	.word	0x00000000
        /*0614*/ 	.short	0x010a
        /*0616*/ 	.byte	0x04
	.zero		1


	//   ....[81]....
        /*0618*/ 	.word	0x00002e30
        /*061c*/ 	.word	0x000000ff
        /*0620*/ 	.word	0x00000000
        /*0624*/ 	.short	0x010a
        /*0626*/ 	.byte	0x04
	.zero		1


	//   ....[82]....
        /*0628*/ 	.word	0x00002ec0
        /*062c*/ 	.word	0x000000ff
        /*0630*/ 	.word	0x00000000
        /*0634*/ 	.short	0x010a
        /*0636*/ 	.byte	0x04
	.zero		1


	//   ....[83]....
        /*0638*/ 	.word	0x00002f50
        /*063c*/ 	.word	0x000000ff
        /*0640*/ 	.word	0x00000000
        /*0644*/ 	.short	0x010a
        /*0646*/ 	.byte	0x04
	.zero		1


	//   ....[84]....
        /*0648*/ 	.word	0x00002fe0
        /*064c*/ 	.word	0x000000ff
        /*0650*/ 	.word	0x00000000
        /*0654*/ 	.short	0x010a
        /*0656*/ 	.byte	0x04
	.zero		1


	//   ....[85]....
        /*0658*/ 	.word	0x00003070
        /*065c*/ 	.word	0x000000ff
        /*0660*/ 	.word	0x00000000
        /*0664*/ 	.short	0x010a
        /*0666*/ 	.byte	0x04
	.zero		1


	//   ....[86]....
        /*0668*/ 	.word	0x00003110
        /*066c*/ 	.word	0x00000000
        /*0670*/ 	.word	0x00000000
        /*0674*/ 	.short	0x010a
        /*0676*/ 	.byte	0xff
	.zero		1


	//   ....[87]....
        /*0678*/ 	.word	0x00003240
        /*067c*/ 	.word	0x00000000
        /*0680*/ 	.word	0x000001b0
        /*0684*/ 	.short	0x010a
        /*0686*/ 	.byte	0xff
	.zero		1


	//   ....[88]....
        /*0688*/ 	.word	0x000032b0
        /*068c*/ 	.word	0x00000004
        /*0690*/ 	.word	0x00000000
        /*0694*/ 	.short	0x0101
        /*0696*/ 	.byte	0xff
	.zero		1


	//   ....[89]....
        /*0698*/ 	.word	0x000032d0
        /*069c*/ 	.word	0x000000ff
        /*06a0*/ 	.word	0x00000160
        /*06a4*/ 	.short	0x010a
        /*06a6*/ 	.byte	0x05
	.zero		1


	//   ....[90]....
        /*06a8*/ 	.word	0x000033f0
        /*06ac*/ 	.word	0x00000000
        /*06b0*/ 	.word	0x00000150
        /*06b4*/ 	.short	0x010a
        /*06b6*/ 	.byte	0xff
	.zero		1


	//   ....[91]....
        /*06b8*/ 	.word	0x000034f0
        /*06bc*/ 	.word	0x00000000
        /*06c0*/ 	.word	0x00000000
        /*06c4*/ 	.short	0x0101
        /*06c6*/ 	.byte	0xff
	.zero		1


	//   ....[92]....
        /*06c8*/ 	.word	0x00003580
        /*06cc*/ 	.word	0x000000ff
        /*06d0*/ 	.word	0x00000160
        /*06d4*/ 	.short	0x0106
        /*06d6*/ 	.byte	0x05
	.zero		1


	//   ....[93]....
        /*06d8*/ 	.word	0x000035a0
        /*06dc*/ 	.word	0x000000ff
        /*06e0*/ 	.word	0x00000160
        /*06e4*/ 	.short	0x010a
        /*06e6*/ 	.byte	0x05
	.zero		1


	//   ....[94]....
        /*06e8*/ 	.word	0x00003630
        /*06ec*/ 	.word	0x000000ff
        /*06f0*/ 	.word	0x00000160
        /*06f4*/ 	.short	0x0106
        /*06f6*/ 	.byte	0x04
	.zero		1


	//   ....[95]....
        /*06f8*/ 	.word	0x00003670
        /*06fc*/ 	.word	0x00000000
        /*0700*/ 	.word	0x00000160
        /*0704*/ 	.short	0x010a
        /*0706*/ 	.byte	0xff
	.zero		1


	//   ....[96]....
        /*0708*/ 	.word	0x000038b0
        /*070c*/ 	.word	0x000000ff
        /*0710*/ 	.word	0x00000008
        /*0714*/ 	.short	0x010a
        /*0716*/ 	.byte	0x06
	.zero		1


	//   ....[97]....
        /*0718*/ 	.word	0x000038d0
        /*071c*/ 	.word	0x000000ff
        /*0720*/ 	.word	0x00000008
        /*0724*/ 	.short	0x010a
        /*0726*/ 	.byte	0x06
	.zero		1


	//   ....[98]....
        /*0728*/ 	.word	0x00003a60
        /*072c*/ 	.word	0x000000ff
        /*0730*/ 	.word	0x00000008
        /*0734*/ 	.short	0x010a
        /*0736*/ 	.byte	0x06
	.zero		1


	//   ....[99]....
        /*0738*/ 	.word	0x00003a80
        /*073c*/ 	.word	0x000000ff
        /*0740*/ 	.word	0x00000008
        /*0744*/ 	.short	0x010a
        /*0746*/ 	.byte	0x06
	.zero		1


	//   ....[100]....
        /*0748*/ 	.word	0x00003b40
        /*074c*/ 	.word	0x000000ff
        /*0750*/ 	.word	0x00000000
        /*0754*/ 	.short	0x0101
        /*0756*/ 	.byte	0x07
	.zero		1


	//   ....[101]....
        /*0758*/ 	.word	0x00003e80
        /*075c*/ 	.word	0x00000000
        /*0760*/ 	.word	0x00000150
        /*0764*/ 	.short	0x010a
        /*0766*/ 	.byte	0xff
	.zero		1


	//   ....[102]....
        /*0768*/ 	.word	0x00003f40
        /*076c*/ 	.word	0x00000000
        /*0770*/ 	.word	0x00000000
        /*0774*/ 	.short	0x0101
        /*0776*/ 	.byte	0xff
	.zero		1


	//   ....[103]....
        /*0778*/ 	.word	0x00004000
        /*077c*/ 	.word	0x000000ff
        /*0780*/ 	.word	0x00000000
        /*0784*/ 	.short	0x010a
        /*0786*/ 	.byte	0x08
	.zero		1


	//   ....[104]....
        /*0788*/ 	.word	0x00004010
        /*078c*/ 	.word	0x000000ff
        /*0790*/ 	.word	0x00000190
        /*0794*/ 	.short	0x010a
        /*0796*/ 	.byte	0x09
	.zero		1


	//   ....[105]....
        /*0798*/ 	.word	0x000040c0
        /*079c*/ 	.word	0x000000ff
        /*07a0*/ 	.word	0x00000000
        /*07a4*/ 	.short	0x010a
        /*07a6*/ 	.byte	0x08
	.zero		1


	//   ....[106]....
        /*07a8*/ 	.word	0x000041f0
        /*07ac*/ 	.word	0x000000ff
        /*07b0*/ 	.word	0x00000000
        /*07b4*/ 	.short	0x010a
        /*07b6*/ 	.byte	0x1e
	.zero		1


	//   ....[107]....
        /*07b8*/ 	.word	0x000044f0
        /*07bc*/ 	.word	0x000000ff
        /*07c0*/ 	.word	0x00000000
        /*07c4*/ 	.short	0x010a
        /*07c6*/ 	.byte	0x08
	.zero		1


	//   ....[108]....
        /*07c8*/ 	.word	0x00004580
        /*07cc*/ 	.word	0x000000ff
        /*07d0*/ 	.word	0x00000000
        /*07d4*/ 	.short	0x010a
        /*07d6*/ 	.byte	0x08
	.zero		1


	//   ....[109]....
        /*07d8*/ 	.word	0x00004610
        /*07dc*/ 	.word	0x000000ff
        /*07e0*/ 	.word	0x00000000
        /*07e4*/ 	.short	0x010a
        /*07e6*/ 	.byte	0x08
	.zero		1


	//   ....[110]....
        /*07e8*/ 	.word	0x000046b0
        /*07ec*/ 	.word	0x00000000
        /*07f0*/ 	.word	0x00000000
        /*07f4*/ 	.short	0x010a
        /*07f6*/ 	.byte	0xff
	.zero		1


	//   ....[111]....
        /*07f8*/ 	.word	0x000046f0
        /*07fc*/ 	.word	0x00000000
        /*0800*/ 	.word	0x00000000
        /*0804*/ 	.short	0x010a
        /*0806*/ 	.byte	0xff
	.zero		1


	//   ....[112]....
        /*0808*/ 	.word	0x00004760
        /*080c*/ 	.word	0x000000ff
        /*0810*/ 	.word	0x00000000
        /*0814*/ 	.short	0x0101
        /*0816*/ 	.byte	0x05
	.zero		1


	//   ....[113]....
        /*0818*/ 	.word	0x000047a0
        /*081c*/ 	.word	0x000000ff
        /*0820*/ 	.word	0x000001d0
        /*0824*/ 	.short	0x010a
        /*0826*/ 	.byte	0x07
	.zero		1


	//   ....[114]....
        /*0828*/ 	.word	0x000047f0
        /*082c*/ 	.word	0x000000ff
        /*0830*/ 	.word	0x00000000
        /*0834*/ 	.short	0x0101
        /*0836*/ 	.byte	0x05
	.zero		1


	//   ....[115]....
        /*0838*/ 	.word	0x00004c00
        /*083c*/ 	.word	0x00000000
        /*0840*/ 	.word	0x00000150
        /*0844*/ 	.short	0x010a
        /*0846*/ 	.byte	0xff
	.zero		1


	//   ....[116]....
        /*0848*/ 	.word	0x00004cc0
        /*084c*/ 	.word	0x00000000
        /*0850*/ 	.word	0x00000000
        /*0854*/ 	.short	0x0101
        /*0856*/ 	.byte	0xff
	.zero		1


	//   ....[117]....
        /*0858*/ 	.word	0x00004fe0
        /*085c*/ 	.word	0x000000ff
        /*0860*/ 	.word	0x00000148
        /*0864*/ 	.short	0x010a
        /*0866*/ 	.byte	0x07
	.zero		1


	//   ....[118]....
        /*0868*/ 	.word	0x00005200
        /*086c*/ 	.word	0x000000ff
        /*0870*/ 	.word	0x00000128
        /*0874*/ 	.short	0x010a
        /*0876*/ 	.byte	0x0f
	.zero		1


	//   ....[119]....
        /*0878*/ 	.word	0x000054b0
        /*087c*/ 	.word	0x000000ff
        /*0880*/ 	.word	0x00000110
        /*0884*/ 	.short	0x010b
        /*0886*/ 	.byte	0x0f
	.zero		1


	//   ....[120]....
        /*0888*/ 	.word	0x00005530
        /*088c*/ 	.word	0x000000ff
        /*0890*/ 	.word	0x00000000
        /*0894*/ 	.short	0x0101
        /*0896*/ 	.byte	0x10
	.zero		1


	//   ....[121]....
        /*0898*/ 	.word	0x00005570
        /*089c*/ 	.word	0x000000ff
        /*08a0*/ 	.word	0x00000128
        /*08a4*/ 	.short	0x010a
        /*08a6*/ 	.byte	0x0d
	.zero		1


	//   ....[122]....
        /*08a8*/ 	.word	0x000057b0
        /*08ac*/ 	.word	0x000000ff
        /*08b0*/ 	.word	0x00000110
        /*08b4*/ 	.short	0x010b
        /*08b6*/ 	.byte	0x0d
	.zero		1


	//   ....[123]....
        /*08b8*/ 	.word	0x00005820
        /*08bc*/ 	.word	0x000000ff
        /*08c0*/ 	.word	0x00000000
        /*08c4*/ 	.short	0x0101
        /*08c6*/ 	.byte	0x0f
	.zero		1


	//   ....[124]....
        /*08c8*/ 	.word	0x00005870
        /*08cc*/ 	.word	0x000000ff
        /*08d0*/ 	.word	0x00000000
        /*08d4*/ 	.short	0x010a
        /*08d6*/ 	.byte	0x04
	.zero		1


	//   ....[125]....
        /*08d8*/ 	.word	0x00005900
        /*08dc*/ 	.word	0x000000ff
        /*08e0*/ 	.word	0x00000000
        /*08e4*/ 	.short	0x010a
        /*08e6*/ 	.byte	0x04
	.zero		1


	//   ....[126]....
        /*08e8*/ 	.word	0x000059a0
        /*08ec*/ 	.word	0x00000000
        /*08f0*/ 	.word	0x00000000
        /*08f4*/ 	.short	0x010a
        /*08f6*/ 	.byte	0xff
	.zero		1


	//   ....[127]....
        /*08f8*/ 	.word	0x00005ce0
        /*08fc*/ 	.word	0x00000000
        /*0900*/ 	.word	0x00000150
        /*0904*/ 	.short	0x010a
        /*0906*/ 	.byte	0xff
	.zero		1


	//   ....[128]....
        /*0908*/ 	.word	0x00005df0
        /*090c*/ 	.word	0x00000000
        /*0910*/ 	.word	0x00000000
        /*0914*/ 	.short	0x0101
        /*0916*/ 	.byte	0xff
	.zero		1


	//   ....[129]....
        /*0918*/ 	.word	0x00006840
        /*091c*/ 	.word	0x00000000
        /*0920*/ 	.word	0x00000110
        /*0924*/ 	.short	0x010a
        /*0926*/ 	.byte	0xff
	.zero		1


	//   ....[130]....
        /*0928*/ 	.word	0x00006880
        /*092c*/ 	.word	0x0000004c
        /*0930*/ 	.word	0x00000170
        /*0934*/ 	.short	0x010a
        /*0936*/ 	.byte	0xff
	.zero		1


	//   ....[131]....
        /*0938*/ 	.word	0x00006990
        /*093c*/ 	.word	0x00000000
        /*0940*/ 	.word	0x00000110
        /*0944*/ 	.short	0x010a
        /*0946*/ 	.byte	0xff
	.zero		1


	//   ....[132]....
        /*0948*/ 	.word	0x00006aa0
        /*094c*/ 	.word	0x0000004c
        /*0950*/ 	.word	0x00000170
        /*0954*/ 	.short	0x010a
        /*0956*/ 	.byte	0xff
	.zero		1


	//   ....[133]....
        /*0958*/ 	.word	0x000072b0
        /*095c*/ 	.word	0x00000000
        /*0960*/ 	.word	0x00000000
        /*0964*/ 	.short	0x0101
        /*0966*/ 	.byte	0xff
	.zero		1


	//   ....[134]....
        /*0968*/ 	.word	0x000072c0
        /*096c*/ 	.word	0x00000002
        /*0970*/ 	.word	0x00000110
        /*0974*/ 	.short	0x010a
        /*0976*/ 	.byte	0xff
	.zero		1


	//   ....[135]....
        /*0978*/ 	.word	0x00007380
        /*097c*/ 	.word	0x00000002
        /*0980*/ 	.word	0x00000110
        /*0984*/ 	.short	0x010a
        /*0986*/ 	.byte	0xff
	.zero		1


	//   ....[136]....
        /*0988*/ 	.word	0x00007660
        /*098c*/ 	.word	0x0000004c
        /*0990*/ 	.word	0x00000000
        /*0994*/ 	.short	0x0101
        /*0996*/ 	.byte	0xff
	.zero		1


	//   ....[137]....
        /*0998*/ 	.word	0x00007ca0
        /*099c*/ 	.word	0x00000002
        /*09a0*/ 	.word	0x00000000
        /*09a4*/ 	.short	0x0101
        /*09a6*/ 	.byte	0xff
	.zero		1


	//   ....[138]....
        /*09a8*/ 	.word	0x00007f10
        /*09ac*/ 	.word	0x000000ff
        /*09b0*/ 	.word	0x00000000
        /*09b4*/ 	.short	0x0101
        /*09b6*/ 	.byte	0x04
	.zero		1


	//   ....[139]....
        /*09b8*/ 	.word	0x00007f30
        /*09bc*/ 	.word	0x00000003
        /*09c0*/ 	.word	0x000001c0
        /*09c4*/ 	.short	0x010a
        /*09c6*/ 	.byte	0xff
	.zero		1


	//   ....[140]....
        /*09c8*/ 	.word	0x00007f90
        /*09cc*/ 	.word	0x00000002
        /*09d0*/ 	.word	0x00000088
        /*09d4*/ 	.short	0x010a
        /*09d6*/ 	.byte	0xff
	.zero		1


	//   ....[141]....
        /*09d8*/ 	.word	0x00007ff0
        /*09dc*/ 	.word	0x00000002
        /*09e0*/ 	.word	0x00000088
        /*09e4*/ 	.short	0x010a
        /*09e6*/ 	.byte	0xff
	.zero		1


	//   ....[142]....
        /*09e8*/ 	.word	0x00008040
        /*09ec*/ 	.word	0x00000002
        /*09f0*/ 	.word	0x00000150
        /*09f4*/ 	.short	0x010a
        /*09f6*/ 	.byte	0xff
	.zero		1


	//   ....[143]....
        /*09f8*/ 	.word	0x000080a0
        /*09fc*/ 	.word	0x00000000
        /*0a00*/ 	.word	0x00000000
        /*0a04*/ 	.short	0x010a
        /*0a06*/ 	.byte	0xff
	.zero		1


	//   ....[144]....
        /*0a08*/ 	.word	0x00008100
        /*0a0c*/ 	.word	0x00000000
        /*0a10*/ 	.word	0x00000000
        /*0a14*/ 	.short	0x010a
        /*0a16*/ 	.byte	0xff
	.zero		1


	//   ....[145]....
        /*0a18*/ 	.word	0x00008160
        /*0a1c*/ 	.word	0x00000000
        /*0a20*/ 	.word	0x00000000
        /*0a24*/ 	.short	0x010a
        /*0a26*/ 	.byte	0xff
	.zero		1


	//   ....[146]....
        /*0a28*/ 	.word	0x000081c0
        /*0a2c*/ 	.word	0x00000000
        /*0a30*/ 	.word	0x00000000
        /*0a34*/ 	.short	0x010a
        /*0a36*/ 	.byte	0xff
	.zero		1


	//   ....[147]....
        /*0a38*/ 	.word	0x00008220
        /*0a3c*/ 	.word	0x00000000
        /*0a40*/ 	.word	0x00000000
        /*0a44*/ 	.short	0x010a
        /*0a46*/ 	.byte	0xff
	.zero		1


	//   ....[148]....
        /*0a48*/ 	.word	0x00008280
        /*0a4c*/ 	.word	0x00000000
        /*0a50*/ 	.word	0x00000000
        /*0a54*/ 	.short	0x010a
        /*0a56*/ 	.byte	0xff
	.zero		1


	//   ....[149]....
        /*0a58*/ 	.word	0x000082e0
        /*0a5c*/ 	.word	0x00000000
        /*0a60*/ 	.word	0x00000000
        /*0a64*/ 	.short	0x010a
        /*0a66*/ 	.byte	0xff
	.zero		1


	//   ....[150]....
        /*0a68*/ 	.word	0x00008340
        /*0a6c*/ 	.word	0x00000000
        /*0a70*/ 	.word	0x00000000
        /*0a74*/ 	.short	0x010a
        /*0a76*/ 	.byte	0xff
	.zero		1


	//   ....[151]....
        /*0a78*/ 	.word	0x000083a0
        /*0a7c*/ 	.word	0x00000000
        /*0a80*/ 	.word	0x00000000
        /*0a84*/ 	.short	0x010a
        /*0a86*/ 	.byte	0xff
	.zero		1


	//   ....[152]....
        /*0a88*/ 	.word	0x00008400
        /*0a8c*/ 	.word	0x00000000
        /*0a90*/ 	.word	0x00000000
        /*0a94*/ 	.short	0x010a
        /*0a96*/ 	.byte	0xff
	.zero		1


	//   ....[153]....
        /*0a98*/ 	.word	0x00008460
        /*0a9c*/ 	.word	0x00000000
        /*0aa0*/ 	.word	0x00000000
        /*0aa4*/ 	.short	0x010a
        /*0aa6*/ 	.byte	0xff
	.zero		1


	//   ....[154]....
        /*0aa8*/ 	.word	0x000084c0
        /*0aac*/ 	.word	0x00000000
        /*0ab0*/ 	.word	0x00000000
        /*0ab4*/ 	.short	0x010a
        /*0ab6*/ 	.byte	0xff
	.zero		1


	//   ....[155]....
        /*0ab8*/ 	.word	0x00008520
        /*0abc*/ 	.word	0x00000000
        /*0ac0*/ 	.word	0x00000000
        /*0ac4*/ 	.short	0x010a
        /*0ac6*/ 	.byte	0xff
	.zero		1


	//   ....[156]....
        /*0ac8*/ 	.word	0x00008580
        /*0acc*/ 	.word	0x00000000
        /*0ad0*/ 	.word	0x00000000
        /*0ad4*/ 	.short	0x010a
        /*0ad6*/ 	.byte	0xff
	.zero		1


	//   ....[157]....
        /*0ad8*/ 	.word	0x000085e0
        /*0adc*/ 	.word	0x00000000
        /*0ae0*/ 	.word	0x00000000
        /*0ae4*/ 	.short	0x010a
        /*0ae6*/ 	.byte	0xff
	.zero		1


	//   ....[158]....
        /*0ae8*/ 	.word	0x00008640
        /*0aec*/ 	.word	0x00000000
        /*0af0*/ 	.word	0x00000000
        /*0af4*/ 	.short	0x010a
        /*0af6*/ 	.byte	0xff
	.zero		1


	//   ....[159]....
        /*0af8*/ 	.word	0x00008690
        /*0afc*/ 	.word	0x00000000
        /*0b00*/ 	.word	0x000001b0
        /*0b04*/ 	.short	0x010a
        /*0b06*/ 	.byte	0xff
	.zero		1


	//   ....[160]....
        /*0b08*/ 	.word	0x000086f0
        /*0b0c*/ 	.word	0x00000000
        /*0b10*/ 	.word	0x00000160
        /*0b14*/ 	.short	0x010a
        /*0b16*/ 	.byte	0xff
	.zero		1


	//   ....[161]....
        /*0b18*/ 	.word	0x00008740
        /*0b1c*/ 	.word	0x00000000
        /*0b20*/ 	.word	0x00000150
        /*0b24*/ 	.short	0x010a
        /*0b26*/ 	.byte	0xff
	.zero		1


	//   ....[162]....
        /*0b28*/ 	.word	0x000087a0
        /*0b2c*/ 	.word	0x00000000
        /*0b30*/ 	.word	0x00000160
        /*0b34*/ 	.short	0x010a
        /*0b36*/ 	.byte	0xff
	.zero		1


	//   ....[163]....
        /*0b38*/ 	.word	0x00008800
        /*0b3c*/ 	.word	0x00000004
        /*0b40*/ 	.word	0x00000008
        /*0b44*/ 	.short	0x010a
        /*0b46*/ 	.byte	0xff
	.zero		1


	//   ....[164]....
        /*0b48*/ 	.word	0x000088e0
        /*0b4c*/ 	.word	0x00000002
        /*0b50*/ 	.word	0x00000008
        /*0b54*/ 	.short	0x010a
        /*0b56*/ 	.byte	0xff
	.zero		1


	//   ....[165]....
        /*0b58*/ 	.word	0x00008930
        /*0b5c*/ 	.word	0x00000000
        /*0b60*/ 	.word	0x00000150
        /*0b64*/ 	.short	0x010a
        /*0b66*/ 	.byte	0xff
	.zero		1


	//   ....[166]....
        /*0b68*/ 	.word	0x00008990
        /*0b6c*/ 	.word	0x00000000
        /*0b70*/ 	.word	0x00000190
        /*0b74*/ 	.short	0x010a
        /*0b76*/ 	.byte	0xff
	.zero		1


	//   ....[167]....
        /*0b78*/ 	.word	0x000089f0
        /*0b7c*/ 	.word	0x00000000
        /*0b80*/ 	.word	0x00000000
        /*0b84*/ 	.short	0x010a
        /*0b86*/ 	.byte	0xff
	.zero		1


	//   ....[168]....
        /*0b88*/ 	.word	0x00008a50
        /*0b8c*/ 	.word	0x00000000
        /*0b90*/ 	.word	0x00000000
        /*0b94*/ 	.short	0x010a
        /*0b96*/ 	.byte	0xff
	.zero		1


	//   ....[169]....
        /*0b98*/ 	.word	0x00008ab0
        /*0b9c*/ 	.word	0x00000000
        /*0ba0*/ 	.word	0x00000000
        /*0ba4*/ 	.short	0x010a
        /*0ba6*/ 	.byte	0xff
	.zero		1


	//   ....[170]....
        /*0ba8*/ 	.word	0x00008b10
        /*0bac*/ 	.word	0x00000000
        /*0bb0*/ 	.word	0x00000000
        /*0bb4*/ 	.short	0x010a
        /*0bb6*/ 	.byte	0xff
	.zero		1


	//   ....[171]....
        /*0bb8*/ 	.word	0x00008b70
        /*0bbc*/ 	.word	0x00000000
        /*0bc0*/ 	.word	0x000001d0
        /*0bc4*/ 	.short	0x010a
        /*0bc6*/ 	.byte	0xff
	.zero		1


	//   ....[172]....
        /*0bc8*/ 	.word	0x00008bc0
        /*0bcc*/ 	.word	0x00000000
        /*0bd0*/ 	.word	0x00000150
        /*0bd4*/ 	.short	0x010a
        /*0bd6*/ 	.byte	0xff
	.zero		1


	//   ....[173]....
        /*0bd8*/ 	.word	0x00008c20
        /*0bdc*/ 	.word	0x00000000
        /*0be0*/ 	.word	0x00000148
        /*0be4*/ 	.short	0x010a
        /*0be6*/ 	.byte	0xff
	.zero		1


	//   ....[174]....
        /*0be8*/ 	.word	0x00008c80
        /*0bec*/ 	.word	0x00000000
        /*0bf0*/ 	.word	0x00000128
        /*0bf4*/ 	.short	0x010a
        /*0bf6*/ 	.byte	0xff
	.zero		1


	//   ....[175]....
        /*0bf8*/ 	.word	0x00008ce0
        /*0bfc*/ 	.word	0x00000003
        /*0c00*/ 	.word	0x00000128
        /*0c04*/ 	.short	0x010a
        /*0c06*/ 	.byte	0xff
	.zero		1


	//   ....[176]....
        /*0c08*/ 	.word	0x00008d40
        /*0c0c*/ 	.word	0x00000000
        /*0c10*/ 	.word	0x00000000
        /*0c14*/ 	.short	0x010a
        /*0c16*/ 	.byte	0xff
	.zero		1


	//   ....[177]....
        /*0c18*/ 	.word	0x00008da0
        /*0c1c*/ 	.word	0x00000000
        /*0c20*/ 	.word	0x00000000
        /*0c24*/ 	.short	0x010a
        /*0c26*/ 	.byte	0xff
	.zero		1


	//   ....[178]....
        /*0c28*/ 	.word	0x00008df0
        /*0c2c*/ 	.word	0x00000000
        /*0c30*/ 	.word	0x00000150
        /*0c34*/ 	.short	0x010a
        /*0c36*/ 	.byte	0xff
	.zero		1


	//   ....[179]....
        /*0c38*/ 	.word	0x00008e40
        /*0c3c*/ 	.word	0x00000000
        /*0c40*/ 	.word	0x00000110
        /*0c44*/ 	.short	0x010a
        /*0c46*/ 	.byte	0xff
	.zero		1


	//   ....[180]....
        /*0c48*/ 	.word	0x00008e90
        /*0c4c*/ 	.word	0x0000004c
        /*0c50*/ 	.word	0x00000170
        /*0c54*/ 	.short	0x010a
        /*0c56*/ 	.byte	0xff
	.zero		1


	//   ....[181]....
        /*0c58*/ 	.word	0x00008ee0
        /*0c5c*/ 	.word	0x00000002
        /*0c60*/ 	.word	0x00000110
        /*0c64*/ 	.short	0x010a
        /*0c66*/ 	.byte	0xff
	.zero		1


	//----- nvinfo : EIATTR_NUM_MBARRIERS
	.align		4
.L_47:
        /*0c68*/ 	.byte	0x03, 0x38
        /*0c6a*/ 	.short	0x003b


	//----- nvinfo : EIATTR_EXIT_INSTR_OFFSETS
	.align		4
        /*0c6c*/ 	.byte	0x04, 0x1c
        /*0c6e*/ 	.short	(.L_49 - .L_48)


	//   ....[0]....
.L_48:
        /*0c70*/ 	.word	0x00003140


	//   ....[1]....
        /*0c74*/ 	.word	0x00003640


	//   ....[2]....
        /*0c78*/ 	.word	0x000036a0


	//   ....[3]....
        /*0c7c*/ 	.word	0x00004a20


	//   ....[4]....
        /*0c80*/ 	.word	0x000059d0


	//   ....[5]....
        /*0c84*/ 	.word	0x00005a10


	//   ....[6]....
        /*0c88*/ 	.word	0x00007e00


	//   ....[7]....
        /*0c8c*/ 	.word	0x00007e80


	//   ....[8]....
        /*0c90*/ 	.word	0x00007eb0


	//   ....[9]....
        /*0c94*/ 	.word	0x00007f20


	//----- nvinfo : EIATTR_MAX_THREADS
	.align		4
.L_49:
        /*0c98*/ 	.byte	0x04, 0x05
        /*0c9a*/ 	.short	(.L_51 - .L_50)
.L_50:
        /*0c9c*/ 	.word	0x00000100
        /*0ca0*/ 	.word	0x00000001
        /*0ca4*/ 	.word	0x00000001


	//----- nvinfo : EIATTR_CRS_STACK_SIZE
	.align		4
.L_51:
        /*0ca8*/ 	.byte	0x04, 0x1e
        /*0caa*/ 	.short	(.L_53 - .L_52)
.L_52:
        /*0cac*/ 	.word	0x00000000


	//----- nvinfo : EIATTR_CBANK_PARAM_SIZE
	.align		4
.L_53:
        /*0cb0*/ 	.byte	0x03, 0x19
        /*0cb2*/ 	.short	0x0800


	//----- nvinfo : EIATTR_PARAM_CBANK
	.align		4
        /*0cb4*/ 	.byte	0x04, 0x0a
        /*0cb6*/ 	.short	(.L_55 - .L_54)
	.align		4
.L_54:
        /*0cb8*/ 	.word	index@(.nv.constant0._ZN7cutlass13device_kernelINS_4gemm6kernel13GemmUniversalIN4cute5tupleIJiiiiEEENS1_10collective13CollectiveMmaINS1_35MainloopSm100TmaUmmaWarpSpecializedILi17ELi2ELi4ENS5_IJNS4_1CILi2EEENSA_ILi1EEESC_EEEEENS5_IJNSA_ILi128EEENSA_ILi64EEESG_EEENS_6half_tENS5_IJlSC_lEEESI_SJ_NS4_8TiledMMAINS4_8MMA_AtomIJNS4_26SM100_MMA_F16BF16_2x1SM_SSISI_SI_fLi128ELi64ELNS4_4UMMA5MajorE0ELSO_0ELNSN_7ScaleInE0ELSP_0EEEEEENS4_6LayoutINS5_IJSC_SC_SC_EEENS5_IJNSA_ILi0EEESU_SU_EEEEENS5_IJNS4_10UnderscoreESX_SX_EEEEENS4_18SM100_TMA_2SM_LOADENS4_14ComposedLayoutINS4_7SwizzleILi3ELi4ELi3EEENS4_18smem_ptr_flag_bitsILi16EEENSS_INS5_IJNSA_ILi8EEESG_EEENS5_IJSG_SC_EEEEEEEvNS4_8identityES10_S1A_vS1B_EENS_8epilogue10collective18CollectiveEpilogueINS1D_23Sm100TmaWarpSpecializedILi3ELi2ELi16ELb1ELb0EEEJNS5_IJSG_SG_SG_EEENS5_IJNSS_ISG_SC_EENSS_INS5_IJNSA_ILi16EEESB_EEENS5_IJSC_NSA_ILi32EEEEEEEEEEESI_SJ_SI_SJ_NS1D_6fusion15FusionCallbacksIS1H_NS1Q_17LinearCombinationISI_fSI_fLNS_15FloatRoundStyleE2EEES1I_S1P_JEEENS4_5SM1004TMEM4LOAD26SM100_TMEM_LOAD_32dp32b16xENS4_13SM90_TMA_LOADENS11_INS12_ILi1ELi4ELi3EEES15_NSS_INS5_IJS16_S1K_EEENS5_IJS1K_SC_EEEEEEENS4_39AutoVectorizingCopyWithAssumedAlignmentILi128EEENS4_14SM90_TMA_STOREES25_S27_S27_EEEvvEEEEvNT_6ParamsE)
        /*0cbc*/ 	.short	0x0380
        /*0cbe*/ 	.short	0x0800


	//----- nvinfo : EIATTR_SW_WAR
	.align		4
.L_55:
        /*0cc0*/ 	.byte	0x04, 0x36
        /*0cc2*/ 	.short	(.L_57 - .L_56)
.L_56:
        /*0cc4*/ 	.word	0x00000008
.L_57:


//--------------------- .nv.callgraph             --------------------------
	.section	.nv.callgraph,"",@"SHT_CUDA_CALLGRAPH"
	.align	4
	.sectionentsize	8
	.align		4
        /*0000*/ 	.word	0x00000000
	.align		4
        /*0004*/ 	.word	0xffffffff
	.align		4
        /*0008*/ 	.word	index@(_ZN7cutlass13device_kernelINS_4gemm6kernel13GemmUniversalIN4cute5tupleIJiiiiEEENS1_10collective13CollectiveMmaINS1_35MainloopSm100TmaUmmaWarpSpecializedILi17ELi2ELi4ENS5_IJNS4_1CILi2EEENSA_ILi1EEESC_EEEEENS5_IJNSA_ILi128EEENSA_ILi64EEESG_EEENS_6half_tENS5_IJlSC_lEEESI_SJ_NS4_8TiledMMAINS4_8MMA_AtomIJNS4_26SM100_MMA_F16BF16_2x1SM_SSISI_SI_fLi128ELi64ELNS4_4UMMA5MajorE0ELSO_0ELNSN_7ScaleInE0ELSP_0EEEEEENS4_6LayoutINS5_IJSC_SC_SC_EEENS5_IJNSA_ILi0EEESU_SU_EEEEENS5_IJNS4_10UnderscoreESX_SX_EEEEENS4_18SM100_TMA_2SM_LOADENS4_14ComposedLayoutINS4_7SwizzleILi3ELi4ELi3EEENS4_18smem_ptr_flag_bitsILi16EEENSS_INS5_IJNSA_ILi8EEESG_EEENS5_IJSG_SC_EEEEEEEvNS4_8identityES10_S1A_vS1B_EENS_8epilogue10collective18CollectiveEpilogueINS1D_23Sm100TmaWarpSpecializedILi3ELi2ELi16ELb1ELb0EEEJNS5_IJSG_SG_SG_EEENS5_IJNSS_ISG_SC_EENSS_INS5_IJNSA_ILi16EEESB_EEENS5_IJSC_NSA_ILi32EEEEEEEEEEESI_SJ_SI_SJ_NS1D_6fusion15FusionCallbacksIS1H_NS1Q_17LinearCombinationISI_fSI_fLNS_15FloatRoundStyleE2EEES1I_S1P_JEEENS4_5SM1004TMEM4LOAD26SM100_TMEM_LOAD_32dp32b16xENS4_13SM90_TMA_LOADENS11_INS12_ILi1ELi4ELi3EEES15_NSS_INS5_IJS16_S1K_EEENS5_IJS1K_SC_EEEEEEENS4_39AutoVectorizingCopyWithAssumedAlignmentILi128EEENS4_14SM90_TMA_STOREES25_S27_S27_EEEvvEEEEvNT_6ParamsE)
	.align		4
        /*000c*/ 	.word	index@(__assertfail)
	.align		4
        /*0010*/ 	.word	0x00000000
	.align		4
        /*0014*/ 	.word	0xfffffffe
	.align		4
        /*0018*/ 	.word	0x00000000
	.align		4
        /*001c*/ 	.word	0xfffffffd
	.align		4
        /*0020*/ 	.word	0x00000000
	.align		4
        /*0024*/ 	.word	0xfffffffc


//--------------------- .nv.constant4             --------------------------
	.section	.nv.constant4,"a",@progbits
	.align	8
	.align		8
.nv.constant4:
        /*0000*/ 	.dword	__assertfail
	.align		8
        /*0008*/ 	.dword	__unnamed_1
	.align		8
        /*0010*/ 	.dword	__unnamed_2
	.align		8
        /*0018*/ 	.dword	_ZN39_INTERNAL_12bdd862_4_k_cu_dd918a44_36824cuda3std3__45__cpo5beginE
	.align		8
        /*0020*/ 	.dword	_ZN39_INTERNAL_12bdd862_4_k_cu_dd918a44_36824cuda3std3__45__cpo3endE
	.align		8
        /*0028*/ 	.dword	_ZN39_INTERNAL_12bdd862_4_k_cu_dd918a44_36824cuda3std3__45__cpo6cbeginE
	.align		8
        /*0030*/ 	.dword	_ZN39_INTERNAL_12bdd862_4_k_cu_dd918a44_36824cuda3std3__45__cpo4cendE
	.align		8
        /*0038*/ 	.dword	_ZN39_INTERNAL_12bdd862_4_k_cu_dd918a44_36824cuda3std3__441_GLOBAL__N__12bdd862_4_k_cu_dd918a44_36826ignoreE
	.align		8
        /*0040*/ 	.dword	_ZN39_INTERNAL_12bdd862_4_k_cu_dd918a44_36824cuda3std3__419piecewise_constructE
	.align		8
        /*0048*/ 	.dword	_ZN39_INTERNAL_12bdd862_4_k_cu_dd918a44_36824cuda3std3__48in_placeE
	.align		8
        /*0050*/ 	.dword	_ZN39_INTERNAL_12bdd862_4_k_cu_dd918a44_36824cuda3std6ranges3__45__cpo4swapE
	.align		8
        /*0058*/ 	.dword	_ZN39_INTERNAL_12bdd862_4_k_cu_dd918a44_36824cuda3std6ranges3__45__cpo9iter_moveE
	.align		8
        /*0060*/ 	.dword	_ZN39_INTERNAL_12bdd862_4_k_cu_dd918a44_36824cute7productE
	.align		8
        /*0068*/ 	.dword	_ZN39_INTERNAL_12bdd862_4_k_cu_dd918a44_36824cute1_E
	.align		8
        /*0070*/ 	.dword	$str$25
	.align		8
        /*0078*/ 	.dword	$str$26
	.align		8
        /*0080*/ 	.dword	$str$27
	.align		8
        /*0088*/ 	.dword	$str$28


//--------------------- .text._ZN7cutlass13device_kernelINS_4gemm6kernel13GemmUniversalIN4cute5tupleIJiiiiEEENS1_10collective13CollectiveMmaINS1_35MainloopSm100TmaUmmaWarpSpecializedILi17ELi2ELi4ENS5_IJNS4_1CILi2EEENSA_ILi1EEESC_EEEEENS5_IJNSA_ILi128EEENSA_ILi64EEESG_EEENS_6half_tENS5_IJlSC_lEEESI_SJ_NS4_8TiledMMAINS4_8MMA_AtomIJNS4_26SM100_MMA_F16BF16_2x1SM_SSISI_SI_fLi128ELi64ELNS4_4UMMA5MajorE0ELSO_0ELNSN_7ScaleInE0ELSP_0EEEEEENS4_6LayoutINS5_IJSC_SC_SC_EEENS5_IJNSA_ILi0EEESU_SU_EEEEENS5_IJNS4_10UnderscoreESX_SX_EEEEENS4_18SM100_TMA_2SM_LOADENS4_14ComposedLayoutINS4_7SwizzleILi3ELi4ELi3EEENS4_18smem_ptr_flag_bitsILi16EEENSS_INS5_IJNSA_ILi8EEESG_EEENS5_IJSG_SC_EEEEEEEvNS4_8identityES10_S1A_vS1B_EENS_8epilogue10collective18CollectiveEpilogueINS1D_23Sm100TmaWarpSpecializedILi3ELi2ELi16ELb1ELb0EEEJNS5_IJSG_SG_SG_EEENS5_IJNSS_ISG_SC_EENSS_INS5_IJNSA_ILi16EEESB_EEENS5_IJSC_NSA_ILi32EEEEEEEEEEESI_SJ_SI_SJ_NS1D_6fusion15FusionCallbacksIS1H_NS1Q_17LinearCombinationISI_fSI_fLNS_15FloatRoundStyleE2EEES1I_S1P_JEEENS4_5SM1004TMEM4LOAD26SM100_TMEM_LOAD_32dp32b16xENS4_13SM90_TMA_LOADENS11_INS12_ILi1ELi4ELi3EEES15_NSS_INS5_IJS16_S1K_EEENS5_IJS1K_SC_EEEEEEENS4_39AutoVectorizingCopyWithAssumedAlignmentILi128EEENS4_14SM90_TMA_STOREES25_S27_S27_EEEvvEEEEvNT_6ParamsE --------------------------
	.section	.text._ZN7cutlass13device_kernelINS_4gemm6kernel13GemmUniversalIN4cute5tupleIJiiiiEEENS1_10collective13CollectiveMmaINS1_35MainloopSm100TmaUmmaWarpSpecializedILi17ELi2ELi4ENS5_IJNS4_1CILi2EEENSA_ILi1EEESC_EEEEENS5_IJNSA_ILi128EEENSA_ILi64EEESG_EEENS_6half_tENS5_IJlSC_lEEESI_SJ_NS4_8TiledMMAINS4_8MMA_AtomIJNS4_26SM100_MMA_F16BF16_2x1SM_SSISI_SI_fLi128ELi64ELNS4_4UMMA5MajorE0ELSO_0ELNSN_7ScaleInE0ELSP_0EEEEEENS4_6LayoutINS5_IJSC_SC_SC_EEENS5_IJNSA_ILi0EEESU_SU_EEEEENS5_IJNS4_10UnderscoreESX_SX_EEEEENS4_18SM100_TMA_2SM_LOADENS4_14ComposedLayoutINS4_7SwizzleILi3ELi4ELi3EEENS4_18smem_ptr_flag_bitsILi16EEENSS_INS5_IJNSA_ILi8EEESG_EEENS5_IJSG_SC_EEEEEEEvNS4_8identityES10_S1A_vS1B_EENS_8epilogue10collective18CollectiveEpilogueINS1D_23Sm100TmaWarpSpecializedILi3ELi2ELi16ELb1ELb0EEEJNS5_IJSG_SG_SG_EEENS5_IJNSS_ISG_SC_EENSS_INS5_IJNSA_ILi16EEESB_EEENS5_IJSC_NSA_ILi32EEEEEEEEEEESI_SJ_SI_SJ_NS1D_6fusion15FusionCallbacksIS1H_NS1Q_17LinearCombinationISI_fSI_fLNS_15FloatRoundStyleE2EEES1I_S1P_JEEENS4_5SM1004TMEM4LOAD26SM100_TMEM_LOAD_32dp32b16xENS4_13SM90_TMA_LOADENS11_INS12_ILi1ELi4ELi3EEES15_NSS_INS5_IJS16_S1K_EEENS5_IJS1K_SC_EEEEEEENS4_39AutoVectorizingCopyWithAssumedAlignmentILi128EEENS4_14SM90_TMA_STOREES25_S27_S27_EEEvvEEEEvNT_6ParamsE,"ax",@progbits
	.align	128
.text._ZN7cutlass13device_kernelINS_4gemm6kernel13GemmUniversalIN4cute5tupleIJiiiiEEENS1_10collective13CollectiveMmaINS1_35MainloopSm100TmaUmmaWarpSpecializedILi17ELi2ELi4ENS5_IJNS4_1CILi2EEENSA_ILi1EEESC_EEEEENS5_IJNSA_ILi128EEENSA_ILi64EEESG_EEENS_6half_tENS5_IJlSC_lEEESI_SJ_NS4_8TiledMMAINS4_8MMA_AtomIJNS4_26SM100_MMA_F16BF16_2x1SM_SSISI_SI_fLi128ELi64ELNS4_4UMMA5MajorE0ELSO_0ELNSN_7ScaleInE0ELSP_0EEEEEENS4_6LayoutINS5_IJSC_SC_SC_EEENS5_IJNSA_ILi0EEESU_SU_EEEEENS5_IJNS4_10UnderscoreESX_SX_EEEEENS4_18SM100_TMA_2SM_LOADENS4_14ComposedLayoutINS4_7SwizzleILi3ELi4ELi3EEENS4_18smem_ptr_flag_bitsILi16EEENSS_INS5_IJNSA_ILi8EEESG_EEENS5_IJSG_SC_EEEEEEEvNS4_8identityES10_S1A_vS1B_EENS_8epilogue10collective18CollectiveEpilogueINS1D_23Sm100TmaWarpSpecializedILi3ELi2ELi16ELb1ELb0EEEJNS5_IJSG_SG_SG_EEENS5_IJNSS_ISG_SC_EENSS_INS5_IJNSA_ILi16EEESB_EEENS5_IJSC_NSA_ILi32EEEEEEEEEEESI_SJ_SI_SJ_NS1D_6fusion15FusionCallbacksIS1H_NS1Q_17LinearCombinationISI_fSI_fLNS_15FloatRoundStyleE2EEES1I_S1P_JEEENS4_5SM1004TMEM4LOAD26SM100_TMEM_LOAD_32dp32b16xENS4_13SM90_TMA_LOADENS11_INS12_ILi1ELi4ELi3EEES15_NSS_INS5_IJS16_S1K_EEENS5_IJS1K_SC_EEEEEEENS4_39AutoVectorizingCopyWithAssumedAlignmentILi128EEENS4_14SM90_TMA_STOREES25_S27_S27_EEEvvEEEEvNT_6ParamsE:
        .type           _ZN7cutlass13device_kernelINS_4gemm6kernel13GemmUniversalIN4cute5tupleIJiiiiEEENS1_10collective13CollectiveMmaINS1_35MainloopSm100TmaUmmaWarpSpecializedILi17ELi2ELi4ENS5_IJNS4_1CILi2EEENSA_ILi1EEESC_EEEEENS5_IJNSA_ILi128EEENSA_ILi64EEESG_EEENS_6half_tENS5_IJlSC_lEEESI_SJ_NS4_8TiledMMAINS4_8MMA_AtomIJNS4_26SM100_MMA_F16BF16_2x1SM_SSISI_SI_fLi128ELi64ELNS4_4UMMA5MajorE0ELSO_0ELNSN_7ScaleInE0ELSP_0EEEEEENS4_6LayoutINS5_IJSC_SC_SC_EEENS5_IJNSA_ILi0EEESU_SU_EEEEENS5_IJNS4_10UnderscoreESX_SX_EEEEENS4_18SM100_TMA_2SM_LOADENS4_14ComposedLayoutINS4_7SwizzleILi3ELi4ELi3EEENS4_18smem_ptr_flag_bitsILi16EEENSS_INS5_IJNSA_ILi8EEESG_EEENS5_IJSG_SC_EEEEEEEvNS4_8identityES10_S1A_vS1B_EENS_8epilogue10collective18CollectiveEpilogueINS1D_23Sm100TmaWarpSpecializedILi3ELi2ELi16ELb1ELb0EEEJNS5_IJSG_SG_SG_EEENS5_IJNSS_ISG_SC_EENSS_INS5_IJNSA_ILi16EEESB_EEENS5_IJSC_NSA_ILi32EEEEEEEEEEESI_SJ_SI_SJ_NS1D_6fusion15FusionCallbacksIS1H_NS1Q_17LinearCombinationISI_fSI_fLNS_15FloatRoundStyleE2EEES1I_S1P_JEEENS4_5SM1004TMEM4LOAD26SM100_TMEM_LOAD_32dp32b16xENS4_13SM90_TMA_LOADENS11_INS12_ILi1ELi4ELi3EEES15_NSS_INS5_IJS16_S1K_EEENS5_IJS1K_SC_EEEEEEENS4_39AutoVectorizingCopyWithAssumedAlignmentILi128EEENS4_14SM90_TMA_STOREES25_S27_S27_EEEvvEEEEvNT_6ParamsE,@function
        .size           _ZN7cutlass13device_kernelINS_4gemm6kernel13GemmUniversalIN4cute5tupleIJiiiiEEENS1_10collective13CollectiveMmaINS1_35MainloopSm100TmaUmmaWarpSpecializedILi17ELi2ELi4ENS5_IJNS4_1CILi2EEENSA_ILi1EEESC_EEEEENS5_IJNSA_ILi128EEENSA_ILi64EEESG_EEENS_6half_tENS5_IJlSC_lEEESI_SJ_NS4_8TiledMMAINS4_8MMA_AtomIJNS4_26SM100_MMA_F16BF16_2x1SM_SSISI_SI_fLi128ELi64ELNS4_4UMMA5MajorE0ELSO_0ELNSN_7ScaleInE0ELSP_0EEEEEENS4_6LayoutINS5_IJSC_SC_SC_EEENS5_IJNSA_ILi0EEESU_SU_EEEEENS5_IJNS4_10UnderscoreESX_SX_EEEEENS4_18SM100_TMA_2SM_LOADENS4_14ComposedLayoutINS4_7SwizzleILi3ELi4ELi3EEENS4_18smem_ptr_flag_bitsILi16EEENSS_INS5_IJNSA_ILi8EEESG_EEENS5_IJSG_SC_EEEEEEEvNS4_8identityES10_S1A_vS1B_EENS_8epilogue10collective18CollectiveEpilogueINS1D_23Sm100TmaWarpSpecializedILi3ELi2ELi16ELb1ELb0EEEJNS5_IJSG_SG_SG_EEENS5_IJNSS_ISG_SC_EENSS_INS5_IJNSA_ILi16EEESB_EEENS5_IJSC_NSA_ILi32EEEEEEEEEEESI_SJ_SI_SJ_NS1D_6fusion15FusionCallbacksIS1H_NS1Q_17LinearCombinationISI_fSI_fLNS_15FloatRoundStyleE2EEES1I_S1P_JEEENS4_5SM1004TMEM4LOAD26SM100_TMEM_LOAD_32dp32b16xENS4_13SM90_TMA_LOADENS11_INS12_ILi1ELi4ELi3EEES15_NSS_INS5_IJS16_S1K_EEENS5_IJS1K_SC_EEEEEEENS4_39AutoVectorizingCopyWithAssumedAlignmentILi128EEENS4_14SM90_TMA_STOREES25_S27_S27_EEEvvEEEEvNT_6ParamsE,(.L_x_215 - _ZN7cutlass13device_kernelINS_4gemm6kernel13GemmUniversalIN4cute5tupleIJiiiiEEENS1_10collective13CollectiveMmaINS1_35MainloopSm100TmaUmmaWarpSpecializedILi17ELi2ELi4ENS5_IJNS4_1CILi2EEENSA_ILi1EEESC_EEEEENS5_IJNSA_ILi128EEENSA_ILi64EEESG_EEENS_6half_tENS5_IJlSC_lEEESI_SJ_NS4_8TiledMMAINS4_8MMA_AtomIJNS4_26SM100_MMA_F16BF16_2x1SM_SSISI_SI_fLi128ELi64ELNS4_4UMMA5MajorE0ELSO_0ELNSN_7ScaleInE0ELSP_0EEEEEENS4_6LayoutINS5_IJSC_SC_SC_EEENS5_IJNSA_ILi0EEESU_SU_EEEEENS5_IJNS4_10UnderscoreESX_SX_EEEEENS4_18SM100_TMA_2SM_LOADENS4_14ComposedLayoutINS4_7SwizzleILi3ELi4ELi3EEENS4_18smem_ptr_flag_bitsILi16EEENSS_INS5_IJNSA_ILi8EEESG_EEENS5_IJSG_SC_EEEEEEEvNS4_8identityES10_S1A_vS1B_EENS_8epilogue10collective18CollectiveEpilogueINS1D_23Sm100TmaWarpSpecializedILi3ELi2ELi16ELb1ELb0EEEJNS5_IJSG_SG_SG_EEENS5_IJNSS_ISG_SC_EENSS_INS5_IJNSA_ILi16EEESB_EEENS5_IJSC_NSA_ILi32EEEEEEEEEEESI_SJ_SI_SJ_NS1D_6fusion15FusionCallbacksIS1H_NS1Q_17LinearCombinationISI_fSI_fLNS_15FloatRoundStyleE2EEES1I_S1P_JEEENS4_5SM1004TMEM4LOAD26SM100_TMEM_LOAD_32dp32b16xENS4_13SM90_TMA_LOADENS11_INS12_ILi1ELi4ELi3EEES15_NSS_INS5_IJS16_S1K_EEENS5_IJS1K_SC_EEEEEEENS4_39AutoVectorizingCopyWithAssumedAlignmentILi128EEENS4_14SM90_TMA_STOREES25_S27_S27_EEEvvEEEEvNT_6ParamsE)
        .other          _ZN7cutlass13device_kernelINS_4gemm6kernel13GemmUniversalIN4cute5tupleIJiiiiEEENS1_10collective13CollectiveMmaINS1_35MainloopSm100TmaUmmaWarpSpecializedILi17ELi2ELi4ENS5_IJNS4_1CILi2EEENSA_ILi1EEESC_EEEEENS5_IJNSA_ILi128EEENSA_ILi64EEESG_EEENS_6half_tENS5_IJlSC_lEEESI_SJ_NS4_8TiledMMAINS4_8MMA_AtomIJNS4_26SM100_MMA_F16BF16_2x1SM_SSISI_SI_fLi128ELi64ELNS4_4UMMA5MajorE0ELSO_0ELNSN_7ScaleInE0ELSP_0EEEEEENS4_6LayoutINS5_IJSC_SC_SC_EEENS5_IJNSA_ILi0EEESU_SU_EEEEENS5_IJNS4_10UnderscoreESX_SX_EEEEENS4_18SM100_TMA_2SM_LOADENS4_14ComposedLayoutINS4_7SwizzleILi3ELi4ELi3EEENS4_18smem_ptr_flag_bitsILi16EEENSS_INS5_IJNSA_ILi8EEESG_EEENS5_IJSG_SC_EEEEEEEvNS4_8identityES10_S1A_vS1B_EENS_8epilogue10collective18CollectiveEpilogueINS1D_23Sm100TmaWarpSpecializedILi3ELi2ELi16ELb1ELb0EEEJNS5_IJSG_SG_SG_EEENS5_IJNSS_ISG_SC_EENSS_INS5_IJNSA_ILi16EEESB_EEENS5_IJSC_NSA_ILi32EEEEEEEEEEESI_SJ_SI_SJ_NS1D_6fusion15FusionCallbacksIS1H_NS1Q_17LinearCombinationISI_fSI_fLNS_15FloatRoundStyleE2EEES1I_S1P_JEEENS4_5SM1004TMEM4LOAD26SM100_TMEM_LOAD_32dp32b16xENS4_13SM90_TMA_LOADENS11_INS12_ILi1ELi4ELi3EEES15_NSS_INS5_IJS16_S1K_EEENS5_IJS1K_SC_EEEEEEENS4_39AutoVectorizingCopyWithAssumedAlignmentILi128EEENS4_14SM90_TMA_STOREES25_S27_S27_EEEvvEEEEvNT_6ParamsE,@"STO_CUDA_ENTRY STV_DEFAULT"
_ZN7cutlass13device_kernelINS_4gemm6kernel13GemmUniversalIN4cute5tupleIJiiiiEEENS1_10collective13CollectiveMmaINS1_35MainloopSm100TmaUmmaWarpSpecializedILi17ELi2ELi4ENS5_IJNS4_1CILi2EEENSA_ILi1EEESC_EEEEENS5_IJNSA_ILi128EEENSA_ILi64EEESG_EEENS_6half_tENS5_IJlSC_lEEESI_SJ_NS4_8TiledMMAINS4_8MMA_AtomIJNS4_26SM100_MMA_F16BF16_2x1SM_SSISI_SI_fLi128ELi64ELNS4_4UMMA5MajorE0ELSO_0ELNSN_7ScaleInE0ELSP_0EEEEEENS4_6LayoutINS5_IJSC_SC_SC_EEENS5_IJNSA_ILi0EEESU_SU_EEEEENS5_IJNS4_10UnderscoreESX_SX_EEEEENS4_18SM100_TMA_2SM_LOADENS4_14ComposedLayoutINS4_7SwizzleILi3ELi4ELi3EEENS4_18smem_ptr_flag_bitsILi16EEENSS_INS5_IJNSA_ILi8EEESG_EEENS5_IJSG_SC_EEEEEEEvNS4_8identityES10_S1A_vS1B_EENS_8epilogue10collective18CollectiveEpilogueINS1D_23Sm100TmaWarpSpecializedILi3ELi2ELi16ELb1ELb0EEEJNS5_IJSG_SG_SG_EEENS5_IJNSS_ISG_SC_EENSS_INS5_IJNSA_ILi16EEESB_EEENS5_IJSC_NSA_ILi32EEEEEEEEEEESI_SJ_SI_SJ_NS1D_6fusion15FusionCallbacksIS1H_NS1Q_17LinearCombinationISI_fSI_fLNS_15FloatRoundStyleE2EEES1I_S1P_JEEENS4_5SM1004TMEM4LOAD26SM100_TMEM_LOAD_32dp32b16xENS4_13SM90_TMA_LOADENS11_INS12_ILi1ELi4ELi3EEES15_NSS_INS5_IJS16_S1K_EEENS5_IJS1K_SC_EEEEEEENS4_39AutoVectorizingCopyWithAssumedAlignmentILi128EEENS4_14SM90_TMA_STOREES25_S27_S27_EEEvvEEEEvNT_6ParamsE:
[----:B------:R-:W1:Y:S01]  /*0000*/  LDC R1, c[0x0][0x37c] ;  /* 0x0000df00ff017b82 */ /* 0x000e620000000800 */
[----:B------:R-:W2:Y:S01]  /*0010*/  S2R R74, SR_TID.X ;  /* 0x00000000004a7919 */ /* 0x000ea20000002100 */
[----:B------:R-:W3:Y:S06]  /*0020*/  LDCU.64 UR6, c[0x0][0x890] ;  /* 0x00011200ff0677ac */ /* 0x000eec0008000a00 */
[----:B------:R-:W4:Y:S01]  /*0030*/  S2UR UR37, SR_CgaCtaId ;  /* 0x00000000002579c3 */ /* 0x000f220000008800 */
[----:B------:R-:W-:Y:S02]  /*0040*/  PRMT R59, RZ, 0x7610, R59 ;  /* 0x00007610ff3b7816 */ /* 0x000fe4000000003b */
[----:B------:R-:W-:Y:S01]  /*0050*/  ELECT P1, URZ, PT ;  /* 0x0000000000ff782f */ /* 0x000fe20003820000 */
[----:B------:R-:W1:Y:S01]  /*0060*/  LDCU.64 UR46, c[0x0][0x358] ;  /* 0x00006b00ff2e77ac */ /* 0x000e620008000a00 */
[----:B---3--:R-:W-:-:S04]  /*0070*/  UISETP.NE.U32.AND UP0, UPT, UR6, URZ, UPT ;  /* 0x000000ff0600728c */ /* 0x008fc8000bf05070 */
[----:B------:R-:W-:Y:S02]  /*0080*/  UISETP.NE.AND.EX UP0, UPT, UR7, URZ, UPT, UP0 ;  /* 0x000000ff0700728c */ /* 0x000fe4000bf05300 */
[----:B----4-:R-:W-:Y:S02]  /*0090*/  ULOP3.LUT UR5, UR37, 0x1, URZ, 0xc0, !UPT ;  /* 0x0000000125057892 */ /* 0x010fe4000f8ec0ff */
[----:B------:R-:W-:Y:S01]  /*00a0*/  ULOP3.LUT UR4, UR37, 0x1, URZ, 0x3c, !UPT ;  /* 0x0000000125047892 */ /* 0x000fe2000f8e3cff */
[----:B--2---:R-:W-:-:S05]  /*00b0*/  SHF.R.U32.HI R70, RZ, 0x5, R74 ;  /* 0x00000005ff467819 */ /* 0x004fca000001164a */
[----:B------:R-:W2:Y:S02]  /*00c0*/  SHFL.IDX PT, R0, R70, RZ, 0x1f ;  /* 0x00001fff46007589 */ /* 0x000ea400000e0000 */
[----:B--2---:R-:W-:Y:S01]  /*00d0*/  R2UR UR10, R0 ;  /* 0x00000000000a72ca */ /* 0x004fe200000e0000 */
[----:B-1----:R-:W-:-:S14]  /*00e0*/  BRA.U UP0, `(.L_x_0) ;  /* 0x00000001002c7547 */ /* 0x002fdc000b800000 */
[----:B------:R-:W1:Y:S02]  /*00f0*/  LDCU.64 UR8, c[0x0][0x888] ;  /* 0x00011100ff0877ac */ /* 0x000e640008000a00 */
[----:B-1----:R-:W-:-:S04]  /*0100*/  UISETP.NE.U32.AND UP0, UPT, UR8, URZ, UPT ;  /* 0x000000ff0800728c */ /* 0x002fc8000bf05070 */
[----:B------:R-:W-:-:S09]  /*0110*/  UISETP.NE.AND.EX UP0, UPT, UR9, URZ, UPT, UP0 ;  /* 0x000000ff0900728c */ /* 0x000fd2000bf05300 */
[----:B------:R-:W-:Y:S05]  /*0120*/  BRA.U !UP0, `(.L_x_1) ;  /* 0x0000000108107547 */ /* 0x000fea000b800000 */
[----:B------:R-:W1:Y:S02]  /*0130*/  LDC.64 R2, c[0x0][0x888] ;  /* 0x00022200ff027b82 */ /* 0x000e640000000a00 */
[----:B-1----:R1:W5:Y:S01]  /*0140*/  LDG.E R35, desc[UR46][R2.64] ;  /* 0x0000002e02237981 */ /* 0x002362000c1e1900 */
[----:B------:R-:W-:Y:S01]  /*0150*/  HFMA2 R59, -RZ, RZ, 0, 5.9604644775390625e-08 ;  /* 0x00000001ff3b7431 */ /* 0x000fe200000001ff */
[----:B------:R-:W-:Y:S05]  /*0160*/  BRA `(.L_x_0) ;  /* 0x00000000000c7947 */ /* 0x000fea0003800000 */
.L_x_1:
[----:B------:R-:W1:Y:S01]  /*0170*/  LDCU UR8, c[0x0][0x880] ;  /* 0x00011000ff0877ac */ /* 0x000e620008000800 */
[----:B------:R-:W-:Y:S01]  /*0180*/  HFMA2 R59, -RZ, RZ, 0, 5.9604644775390625e-08 ;  /* 0x00000001ff3b7431 */ /* 0x000fe200000001ff */
[----:B-1----:R-:W-:-:S07]  /*0190*/  MOV R35, UR8 ;  /* 0x0000000800237c02 */ /* 0x002fce0008000f00 */
.L_x_0:
[----:B------:R-:W2:Y:S02]  /*01a0*/  LDCU.64 UR8, c[0x0][0x8b0] ;  /* 0x00011600ff0877ac */ /* 0x000ea40008000a00 */
[----:B--2---:R-:W-:-:S04]  /*01b0*/  UISETP.NE.U32.AND UP0, UPT, UR8, URZ, UPT ;  /* 0x000000ff0800728c */ /* 0x004fc8000bf05070 */
[----:B------:R-:W-:-:S09]  /*01c0*/  UISETP.NE.AND.EX UP0, UPT, UR9, URZ, UPT, UP0 ;  /* 0x000000ff0900728c */ /* 0x000fd2000bf05300 */
[----:B------:R-:W-:Y:S05]  /*01d0*/  BRA.U UP0, `(.L_x_2) ;  /* 0x0000000100247547 */ /* 0x000fea000b800000 */
[----:B------:R-:W2:Y:S02]  /*01e0*/  LDCU.64 UR8, c[0x0][0x8a8] ;  /* 0x00011500ff0877ac */ /* 0x000ea40008000a00 */
[----:B--2---:R-:W-:-:S04]  /*01f0*/  UISETP.NE.U32.AND UP0, UPT, UR8, URZ, UPT ;  /* 0x000000ff0800728c */ /* 0x004fc8000bf05070 */
[----:B------:R-:W-:-:S09]  /*0200*/  UISETP.NE.AND.EX UP0, UPT, UR9, URZ, UPT, UP0 ;  /* 0x000000ff0900728c */ /* 0x000fd2000bf05300 */
[----:B------:R-:W-:Y:S05]  /*0210*/  BRA.U !UP0, `(.L_x_3) ;  /* 0x00000001080c7547 */ /* 0x000fea000b800000 */
[----:B------:R-:W2:Y:S02]  /*0220*/  LDC.64 R32, c[0x0][0x8a8] ;  /* 0x00022a00ff207b82 */ /* 0x000ea40000000a00 */
[----:B--2---:R2:W5:Y:S01]  /*0230*/  LDG.E R32, desc[UR46][R32.64] ;  /* 0x0000002e20207981 */ /* 0x004562000c1e1900 */
[----:B------:R-:W-:Y:S05]  /*0240*/  BRA `(.L_x_2) ;  /* 0x0000000000087947 */ /* 0x000fea0003800000 */
.L_x_3:
[----:B------:R-:W2:Y:S02]  /*0250*/  LDCU UR8, c[0x0][0x8a0] ;  /* 0x00011400ff0877ac */ /* 0x000ea40008000800 */
[----:B--2---:R-:W-:Y:S02]  /*0260*/  MOV R32, UR8 ;  /* 0x0000000800207c02 */ /* 0x004fe40008000f00 */
.L_x_2:
[----:B------:R-:W-:Y:S01]  /*0270*/  IMAD.U32 R0, RZ, RZ, UR10 ;  /* 0x0000000aff007e24 */ /* 0x000fe2000f8e00ff */
[----:B------:R-:W-:Y:S04]  /*0280*/  BSSY.RECONVERGENT B0, `(.L_x_4) ;  /* 0x000000c000007945 */ /* 0x000fe80003800200 */
[C---:B------:R-:W-:Y:S02]  /*0290*/  ISETP.NE.OR P2, PT, R0.reuse, 0x1, !P1 ;  /* 0x000000010000780c */ /* 0x040fe40004f45670 */
[----:B------:R-:W-:-:S11]  /*02a0*/  ISETP.NE.OR P0, PT, R0, 0x3, !P1 ;  /* 0x000000030000780c */ /* 0x000fd60004f05670 */
[----:B------:R-:W-:Y:S05]  /*02b0*/  @P2 BRA `(.L_x_5) ;  /* 0x0000000000202947 */ /* 0x000fea0003800000 */
[----:B------:R-:W3:Y:S02]  /*02c0*/  LDCU.64 UR8, c[0x0][0x348] ;  /* 0x00006900ff0877ac */ /* 0x000ee40008000a00 */
[----:B---3--:R-:W-:Y:S02]  /*02d0*/  UIADD3 UR12, UP1, UPT, UR8, 0x80, URZ ;  /* 0x00000080080c7890 */ /* 0x008fe4000ff3e0ff */
[----:B------:R-:W-:Y:S02]  /*02e0*/  UIADD3 UR8, UP0, UPT, UR8, 0x180, URZ ;  /* 0x0000018008087890 */ /* 0x000fe4000ff1e0ff */
[----:B------:R-:W-:Y:S02]  /*02f0*/  UIADD3.X UR13, UPT, UPT, URZ, UR9, URZ, UP1, !UPT ;  /* 0x00000009ff0d7290 */ /* 0x000fe40008ffe4ff */
[----:B------:R-:W-:-:S07]  /*0300*/  UIADD3.X UR9, UPT, UPT, URZ, UR9, URZ, UP0, !UPT ;  /* 0x00000009ff097290 */ /* 0x000fce00087fe4ff */
[----:B------:R3:W-:Y:S02]  /*0310*/  UTMACCTL.PF [UR12] ;  /* 0x000000000c0079b9 */ /* 0x0007e40008040000 */
[----:B------:R3:W-:Y:S02]  /*0320*/  UTMACCTL.PF [UR8] ;  /* 0x00000000080079b9 */ /* 0x0007e40008040000 */
[----:B---3--:R-:W-:Y:S01]  /*0330*/  NOP ;  /* 0x0000000000007918 */ /* 0x008fe20000000000 */
.L_x_5:
[----:B------:R-:W-:Y:S05]  /*0340*/  BSYNC.RECONVERGENT B0 ;  /* 0x0000000000007941 */ /* 0x000fea0003800200 */
.L_x_4:
[----:B------:R-:W-:Y:S04]  /*0350*/  BSSY.RECONVERGENT B0, `(.L_x_6) ;  /* 0x000000a000007945 */ /* 0x000fe80003800200 */
        /* <DEDUP_REMOVED lines=9> */
.L_x_7:
[----:B------:R-:W-:Y:S05]  /*03f0*/  BSYNC.RECONVERGENT B0 ;  /* 0x0000000000007941 */ /* 0x000fea0003800200 */
.L_x_6:
[----:B------:R-:W3:Y:S01]  /*0400*/  LDCU.64 UR8, c[0x0][0x888] ;  /* 0x00011100ff0877ac */ /* 0x000ee20008000a00 */
[----:B------:R-:W-:Y:S02]  /*0410*/  UISETP.EQ.U32.AND UP1, UPT, UR6, URZ, UPT ;  /* 0x000000ff0600728c */ /* 0x000fe4000bf22070 */
[----:B------:R-:W-:Y:S02]  /*0420*/  UPLOP3.LUT UP5, UPT, UPT, UPT, UPT, 0x80, 0x8 ;  /* 0x000000000008789c */ /* 0x000fe40003faf070 */
[----:B---3--:R-:W-:-:S04]  /*0430*/  UISETP.NE.U32.AND UP0, UPT, UR8, URZ, UPT ;  /* 0x000000ff0800728c */ /* 0x008fc8000bf05070 */
[----:B------:R-:W-:-:S04]  /*0440*/  UISETP.NE.AND.EX UP0, UPT, UR9, URZ, UPT, UP0 ;  /* 0x000000ff0900728c */ /* 0x000fc8000bf05300 */
[----:B------:R-:W-:-:S04]  /*0450*/  UISETP.EQ.OR.EX UP2, UPT, UR7, URZ, !UP0, UP1 ;  /* 0x000000ff0700728c */ /* 0x000fc8000c742710 */
[----:B------:R-:W-:-:S05]  /*0460*/  UP2UR UR53, UPR, URZ, 0x4 ;  /* 0x00000004ff357883 */ /* 0x000fca0008000000 */
[----:B------:R-:W-:Y:S07]  /*0470*/  BRA.U !UP2, `(.L_x_8) ;  /* 0x000000010a207547 */ /* 0x000fee000b800000 */
[----:B------:R-:W-:Y:S01]  /*0480*/  UISETP.NE.U32.AND UP2, UPT, UR6, URZ, UPT ;  /* 0x000000ff0600728c */ /* 0x000fe2000bf45070 */
[----:B-----5:R-:W-:Y:S01]  /*0490*/  FSETP.NEU.AND P0, PT, R35, RZ, PT ;  /* 0x000000ff2300720b */ /* 0x020fe20003f0d000 */
[----:B------:R-:W-:Y:S02]  /*04a0*/  USEL UR6, URZ, 0xffffffff, UP0 ;  /* 0xffffffffff067887 */ /* 0x000fe40008000000 */
[----:B------:R-:W-:-:S10]  /*04b0*/  UISETP.NE.AND.EX UP2, UPT, UR7, URZ, UPT, UP2 ;  /* 0x000000ff0700728c */ /* 0x000fd4000bf45320 */
[----:B------:R-:W-:Y:S01]  /*04c0*/  VOTEU.ANY UP1, P0 ;  /* 0x0000000000ff7886 */ /* 0x000fe20000020100 */
[----:B------:R-:W-:-:S04]  /*04d0*/  @!UP2 USEL UR6, URZ, 0xffffffff, UP1 ;  /* 0xffffffffff06a887 */ /* 0x000fc80008800000 */
[----:B------:R-:W-:-:S04]  /*04e0*/  ULOP3.LUT UR6, UR6, 0x1, URZ, 0xc0, !UPT ;  /* 0x0000000106067892 */ /* 0x000fc8000f8ec0ff */
[----:B------:R-:W-:-:S11]  /*04f0*/  UISETP.NE.U32.AND UP5, UPT, UR6, 0x1, UPT ;  /* 0x000000010600788c */ /* 0x000fd6000bfa5070 */
.L_x_8:
[----:B------:R-:W3:Y:S01]  /*0500*/  SHFL.IDX PT, R0, R70, RZ, 0x1f ;  /* 0x00001fff46007589 */ /* 0x000ee200000e0000 */
[----:B------:R-:W-:-:S04]  /*0510*/  UISETP.NE.AND UP1, UPT, UR10, 0x2, UPT ;  /* 0x000000020a00788c */ /* 0x000fc8000bf25270 */
[----:B------:R-:W-:Y:S02]  /*0520*/  UISETP.EQ.AND UP2, UPT, UR5, URZ, !UP1 ;  /* 0x000000ff0500728c */ /* 0x000fe4000cf42270 */
[----:B------:R-:W-:-:S04]  /*0530*/  USEL UR6, URZ, 0x1, UP1 ;  /* 0x00000001ff067887 */ /* 0x000fc80008800000 */
[----:B------:R-:W-:Y:S02]  /*0540*/  PLOP3.LUT P5, PT, P1, PT, UP2, 0x80, 0x8 ;  /* 0x000000000008781c */ /* 0x000fe40000faf028 */
[----:B---3--:R-:W-:-:S13]  /*0550*/  ISETP.NE.AND P0, PT, R0, RZ, PT ;  /* 0x000000ff0000720c */ /* 0x008fda0003f05270 */
[----:B------:R-:W-:Y:S05]  /*0560*/  @P0 BRA `(.L_x_9) ;  /* 0x0000000000b80947 */ /* 0x000fea0003800000 */
[----:B------:R-:W-:Y:S01]  /*0570*/  ELECT P0, URZ, PT ;  /* 0x0000000000ff782f */ /* 0x000fe20003800000 */
[----:B------:R-:W-:-:S12]  /*0580*/  BSSY.RECONVERGENT B0, `(.L_x_9) ;  /* 0x000002c000007945 */ /* 0x000fd80003800200 */
[----:B------:R-:W-:Y:S05]  /*0590*/  @!P0 BRA `(.L_x_10) ;  /* 0x0000000000a88947 */ /* 0x000fea0003800000 */
[----:B------:R-:W-:Y:S01]  /*05a0*/  UMOV UR8, 0x400 ;  /* 0x0000040000087882 */ /* 0x000fe20000000000 */
[----:B------:R-:W-:Y:S01]  /*05b0*/  UMOV UR7, 0x1 ;  /* 0x0000000100077882 */ /* 0x000fe20000000000 */
[----:B------:R-:W-:Y:S02]  /*05c0*/  ULEA UR8, UR37, UR8, 0x18 ;  /* 0x0000000825087291 */ /* 0x000fe4000f8ec0ff */
[----:B------:R-:W-:-:S04]  /*05d0*/  UIADD3 UR12, UPT, UPT, -UR7, 0x100000, URZ ;  /* 0x00100000070c7890 */ /* 0x000fc8000fffe1ff */
[----:B------:R-:W-:Y:S02]  /*05e0*/  USHF.L.U32 UR13, UR12, 0xb, URZ ;  /* 0x0000000b0c0d7899 */ /* 0x000fe400080006ff */
[----:B------:R-:W-:Y:S01]  /*05f0*/  USHF.L.U32 UR12, UR12, 0x1, URZ ;  /* 0x000000010c0c7899 */ /* 0x000fe200080006ff */
[----:B------:R-:W3:Y:S11]  /*0600*/  FENCE.VIEW.ASYNC.S ;  /* 0x00000000000073c6 */ /* 0x000ef60000000000 */
[----:B---3--:R3:W4:Y:S01]  /*0610*/  SYNCS.EXCH.64 URZ, [UR8], UR12 ;  /* 0x0000000c08ff75b2 */ /* 0x0087220008000100 */
[----:B------:R3:W1:Y:S01]  /*0620*/  SYNCS.EXCH.64 URZ, [UR8+0x88], UR12 ;  /* 0x0000880c08ff75b2 */ /* 0x0006620008000100 */
        /* <DEDUP_REMOVED lines=31> */
[----:B------:R3:W1:Y:S02]  /*0820*/  SYNCS.EXCH.64 URZ, [UR8+0x108], UR12 ;  /* 0x0001080c08ff75b2 */ /* 0x0006640008000100 */
[----:B---34-:R-:W-:Y:S01]  /*0830*/  NOP ;  /* 0x0000000000007918 */ /* 0x018fe20000000000 */
.L_x_10:
[----:B------:R-:W-:Y:S05]  /*0840*/  BSYNC.RECONVERGENT B0 ;  /* 0x0000000000007941 */ /* 0x000fea0003800200 */
.L_x_9:
[----:B------:R-:W3:Y:S01]  /*0850*/  SHFL.IDX PT, R0, R70, RZ, 0x1f ;  /* 0x00001fff46007589 */ /* 0x000ee200000e0000 */
[----:B------:R-:W-:Y:S01]  /*0860*/  NOP ;  /* 0x0000000000007918 */ /* 0x000fe20000000000 */
[----:B---3--:R-:W-:-:S13]  /*0870*/  ISETP.NE.AND P0, PT, R0, 0x1, PT ;  /* 0x000000010000780c */ /* 0x008fda0003f05270 */
[----:B------:R-:W-:Y:S05]  /*0880*/  @P0 BRA `(.L_x_11) ;  /* 0x00000000004c0947 */ /* 0x000fea0003800000 */
[----:B------:R-:W-:Y:S01]  /*0890*/  UMOV UR9, 0x400 ;  /* 0x0000040000097882 */ /* 0x000fe20000000000 */
[----:B------:R-:W-:Y:S01]  /*08a0*/  UMOV UR8, 0x20 ;  /* 0x0000002000087882 */ /* 0x000fe20000000000 */
[----:B------:R-:W-:Y:S01]  /*08b0*/  UMOV UR7, 0x80 ;  /* 0x0000008000077882 */ /* 0x000fe20000000000 */
[----:B------:R-:W-:Y:S02]  /*08c0*/  ULEA UR9, UR37, UR9, 0x18 ;  /* 0x0000000925097291 */ /* 0x000fe4000f8ec0ff */
[----:B------:R-:W-:-:S04]  /*08d0*/  UIADD3 UR12, UPT, UPT, -UR8, 0x100000, URZ ;  /* 0x00100000080c7890 */ /* 0x000fc8000fffe1ff */
[----:B------:R-:W-:Y:S02]  /*08e0*/  USHF.L.U32 UR13, UR12, 0xb, URZ ;  /* 0x0000000b0c0d7899 */ /* 0x000fe400080006ff */
[----:B------:R-:W-:Y:S02]  /*08f0*/  USHF.L.U32 UR12, UR12, 0x1, URZ ;  /* 0x000000010c0c7899 */ /* 0x000fe400080006ff */
[----:B------:R-:W-:-:S04]  /*0900*/  UIADD3 UR14, UPT, UPT, -UR7, 0x100000, URZ ;  /* 0x00100000070e7890 */ /* 0x000fc8000fffe1ff */
[----:B------:R-:W-:Y:S02]  /*0910*/  USHF.L.U32 UR15, UR14, 0xb, URZ ;  /* 0x0000000b0e0f7899 */ /* 0x000fe400080006ff */
[----:B------:R-:W-:Y:S01]  /*0920*/  USHF.L.U32 UR14, UR14, 0x1, URZ ;  /* 0x000000010e0e7899 */ /* 0x000fe200080006ff */
[----:B------:R-:W-:Y:S01]  /*0930*/  ELECT P0, URZ, PT ;  /* 0x0000000000ff782f */ /* 0x000fe20003800000 */
[----:B------:R-:W3:Y:S02]  /*0940*/  FENCE.VIEW.ASYNC.S ;  /* 0x00000000000073c6 */ /* 0x000ee40000000000 */
[----:B---3--:R3:W4:Y:S08]  /*0950*/  SYNCS.EXCH.64 URZ, [UR9+0x110], UR12 ;  /* 0x0001100c09ff75b2 */ /* 0x0087300008000100 */
[----:B------:R3:W1:Y:S01]  /*0960*/  SYNCS.EXCH.64 URZ, [UR9+0x128], UR14 ;  /* 0x0001280e09ff75b2 */ /* 0x0006620008000100 */
[----:B------:R3:W1:Y:S01]  /*0970*/  SYNCS.EXCH.64 URZ, [UR9+0x118], UR12 ;  /* 0x0001180c09ff75b2 */ /* 0x0006620008000100 */
[----:B------:R3:W1:Y:S01]  /*0980*/  SYNCS.EXCH.64 URZ, [UR9+0x130], UR14 ;  /* 0x0001300e09ff75b2 */ /* 0x0006620008000100 */
[----:B------:R3:W1:Y:S01]  /*0990*/  SYNCS.EXCH.64 URZ, [UR9+0x120], UR12 ;  /* 0x0001200c09ff75b2 */ /* 0x0006620008000100 */
[----:B------:R3:W1:Y:S01]  /*09a0*/  SYNCS.EXCH.64 URZ, [UR9+0x138], UR14 ;  /* 0x0001380e09ff75b2 */ /* 0x0006620008000100 */
[----:B------:R-:W-:Y:S01]  /*09b0*/  NOP ;  /* 0x0000000000007918 */ /* 0x000fe20000000000 */
.L_x_11:
[----:B------:R-:W2:Y:S01]  /*09c0*/  SHFL.IDX PT, R0, R70, RZ, 0x1f ;  /* 0x00001fff46007589 */ /* 0x000ea200000e0000 */
[----:B------:R-:W-:Y:S01]  /*09d0*/  NOP ;  /* 0x0000000000007918 */ /* 0x000fe20000000000 */
[----:B--2---:R-:W-:-:S13]  /*09e0*/  ISETP.NE.AND P0, PT, R0, 0x3, PT ;  /* 0x000000030000780c */ /* 0x004fda0003f05270 */
[----:B------:R-:W-:Y:S05]  /*09f0*/  @P0 BRA `(.L_x_12) ;  /* 0x00000000002c0947 */ /* 0x000fea0003800000 */
[----:B------:R-:W-:Y:S01]  /*0a00*/  UMOV UR8, 0x400 ;  /* 0x0000040000087882 */ /* 0x000fe20000000000 */
[----:B------:R-:W-:Y:S01]  /*0a10*/  UMOV UR7, 0x20 ;  /* 0x0000002000077882 */ /* 0x000fe20000000000 */
[----:B------:R-:W-:Y:S02]  /*0a20*/  ULEA UR8, UR37, UR8, 0x18 ;  /* 0x0000000825087291 */ /* 0x000fe4000f8ec0ff */
[----:B---3--:R-:W-:-:S04]  /*0a30*/  UIADD3 UR12, UPT, UPT, -UR7, 0x100000, URZ ;  /* 0x00100000070c7890 */ /* 0x008fc8000fffe1ff */
[----:B------:R-:W-:Y:S02]  /*0a40*/  USHF.L.U32 UR13, UR12, 0xb, URZ ;  /* 0x0000000b0c0d7899 */ /* 0x000fe400080006ff */
[----:B------:R-:W-:Y:S01]  /*0a50*/  USHF.L.U32 UR12, UR12, 0x1, URZ ;  /* 0x000000010c0c7899 */ /* 0x000fe200080006ff */
[----:B------:R-:W-:Y:S01]  /*0a60*/  ELECT P0, URZ, PT ;  /* 0x0000000000ff782f */ /* 0x000fe20003800000 */
[----:B------:R-:W2:Y:S10]  /*0a70*/  FENCE.VIEW.ASYNC.S ;  /* 0x00000000000073c6 */ /* 0x000eb40000000000 */
[----:B--2---:R2:W3:Y:S01]  /*0a80*/  SYNCS.EXCH.64 URZ, [UR8+0x140], UR12 ;  /* 0x0001400c08ff75b2 */ /* 0x0044e20008000100 */
[----:B------:R2:W1:Y:S01]  /*0a90*/  SYNCS.EXCH.64 URZ, [UR8+0x148], UR12 ;  /* 0x0001480c08ff75b2 */ /* 0x0004620008000100 */
[----:B------:R-:W-:Y:S01]  /*0aa0*/  NOP ;  /* 0x0000000000007918 */ /* 0x000fe20000000000 */
.L_x_12:
[----:B------:R-:W4:Y:S01]  /*0ab0*/  SHFL.IDX PT, R0, R70, RZ, 0x1f ;  /* 0x00001fff46007589 */ /* 0x000f2200000e0000 */
[----:B------:R-:W-:Y:S01]  /*0ac0*/  NOP ;  /* 0x0000000000007918 */ /* 0x000fe20000000000 */
[----:B----4-:R-:W-:-:S13]  /*0ad0*/  ISETP.NE.AND P0, PT, R0, 0x4, PT ;  /* 0x000000040000780c */ /* 0x010fda0003f05270 */
[----:B------:R-:W-:Y:S05]  /*0ae0*/  @P0 BRA `(.L_x_13) ;  /* 0x0000000000480947 */ /* 0x000fea0003800000 */
[----:B---3--:R-:W-:Y:S01]  /*0af0*/  UMOV UR9, 0x1e0 ;  /* 0x000001e000097882 */ /* 0x008fe20000000000 */
[----:B--2---:R-:W-:Y:S01]  /*0b00*/  UMOV UR8, 0x400 ;  /* 0x0000040000087882 */ /* 0x004fe20000000000 */
[----:B------:R-:W-:Y:S01]  /*0b10*/  USEL UR9, UR9, 0x1a0, UP5 ;  /* 0x000001a009097887 */ /* 0x000fe2000a800000 */
        /* <DEDUP_REMOVED lines=9> */
[----:B------:R-:W2:Y:S02]  /*0bb0*/  FENCE.VIEW.ASYNC.S ;  /* 0x00000000000073c6 */ /* 0x000ea40000000000 */
[----:B--2---:R4:W2:Y:S08]  /*0bc0*/  SYNCS.EXCH.64 URZ, [UR8+0x150], UR12 ;  /* 0x0001500c08ff75b2 */ /* 0x0048b00008000100 */
[----:B------:R4:W3:Y:S01]  /*0bd0*/  SYNCS.EXCH.64 URZ, [UR8+0x160], UR14 ;  /* 0x0001600e08ff75b2 */ /* 0x0008e20008000100 */
[----:B------:R4:W1:Y:S01]  /*0be0*/  SYNCS.EXCH.64 URZ, [UR8+0x158], UR12 ;  /* 0x0001580c08ff75b2 */ /* 0x0008620008000100 */
[----:B------:R4:W1:Y:S02]  /*0bf0*/  SYNCS.EXCH.64 URZ, [UR8+0x168], UR14 ;  /* 0x0001680e08ff75b2 */ /* 0x0008640008000100 */
[----:B----4-:R-:W-:Y:S01]  /*0c00*/  NOP ;  /* 0x0000000000007918 */ /* 0x010fe20000000000 */
.L_x_13:
[----:B------:R-:W4:Y:S01]  /*0c10*/  SHFL.IDX PT, R0, R70, RZ, 0x1f ;  /* 0x00001fff46007589 */ /* 0x000f2200000e0000 */
[----:B------:R-:W-:Y:S01]  /*0c20*/  NOP ;  /* 0x0000000000007918 */ /* 0x000fe20000000000 */
[----:B----4-:R-:W-:-:S13]  /*0c30*/  ISETP.NE.AND P0, PT, R0, 0x5, PT ;  /* 0x000000050000780c */ /* 0x010fda0003f05270 */
[----:B------:R-:W-:Y:S05]  /*0c40*/  @P0 BRA `(.L_x_14) ;  /* 0x0000000000540947 */ /* 0x000fea0003800000 */
[----:B---3--:R-:W-:Y:S01]  /*0c50*/  UMOV UR9, 0x400 ;  /* 0x0000040000097882 */ /* 0x008fe20000000000 */
[----:B--2---:R-:W-:Y:S01]  /*0c60*/  UMOV UR8, 0x1 ;  /* 0x0000000100087882 */ /* 0x004fe20000000000 */
        /* <DEDUP_REMOVED lines=13> */
[----:B------:R4:W1:Y:S01]  /*0d40*/  SYNCS.EXCH.64 URZ, [UR9+0x198], UR14 ;  /* 0x0001980e09ff75b2 */ /* 0x0008620008000100 */
[----:B------:R4:W1:Y:S01]  /*0d50*/  SYNCS.EXCH.64 URZ, [UR9+0x180], UR12 ;  /* 0x0001800c09ff75b2 */ /* 0x0008620008000100 */
[----:B------:R4:W1:Y:S01]  /*0d60*/  SYNCS.EXCH.64 URZ, [UR9+0x1a0], UR14 ;  /* 0x0001a00e09ff75b2 */ /* 0x0008620008000100 */
[----:B------:R4:W1:Y:S01]  /*0d70*/  SYNCS.EXCH.64 URZ, [UR9+0x188], UR12 ;  /* 0x0001880c09ff75b2 */ /* 0x0008620008000100 */
[----:B------:R4:W1:Y:S02]  /*0d80*/  SYNCS.EXCH.64 URZ, [UR9+0x1a8], UR14 ;  /* 0x0001a80e09ff75b2 */ /* 0x0008640008000100 */
[----:B----4-:R-:W-:Y:S01]  /*0d90*/  NOP ;  /* 0x0000000000007918 */ /* 0x010fe20000000000 */
.L_x_14:
[----:B------:R-:W4:Y:S01]  /*0da0*/  SHFL.IDX PT, R0, R70, RZ, 0x1f ;  /* 0x00001fff46007589 */ /* 0x000f2200000e0000 */
[----:B------:R-:W-:Y:S01]  /*0db0*/  ISETP.NE.OR P1, PT, RZ, UR10, !P1 ;  /* 0x0000000aff007c0c */ /* 0x000fe2000cf25670 */
[----:B------:R-:W-:Y:S01]  /*0dc0*/  NOP ;  /* 0x0000000000007918 */ /* 0x000fe20000000000 */
[----:B----4-:R-:W-:-:S13]  /*0dd0*/  ISETP.NE.AND P0, PT, R0, 0x3, PT ;  /* 0x000000030000780c */ /* 0x010fda0003f05270 */
[----:B------:R-:W-:Y:S05]  /*0de0*/  @P0 BRA `(.L_x_15) ;  /* 0x0000000000340947 */ /* 0x000fea0003800000 */
[----:B--2---:R-:W-:Y:S01]  /*0df0*/  UMOV UR8, 0x400 ;  /* 0x0000040000087882 */ /* 0x004fe20000000000 */
[----:B------:R-:W-:Y:S01]  /*0e00*/  UMOV UR7, 0x20 ;  /* 0x0000002000077882 */ /* 0x000fe20000000000 */
[----:B------:R-:W-:Y:S02]  /*0e10*/  ULEA UR8, UR37, UR8, 0x18 ;  /* 0x0000000825087291 */ /* 0x000fe4000f8ec0ff */
[----:B---3--:R-:W-:-:S04]  /*0e20*/  UIADD3 UR12, UPT, UPT, -UR7, 0x100000, URZ ;  /* 0x00100000070c7890 */ /* 0x008fc8000fffe1ff */
[----:B------:R-:W-:Y:S02]  /*0e30*/  USHF.L.U32 UR13, UR12, 0xb, URZ ;  /* 0x0000000b0c0d7899 */ /* 0x000fe400080006ff */
[----:B------:R-:W-:Y:S01]  /*0e40*/  USHF.L.U32 UR12, UR12, 0x1, URZ ;  /* 0x000000010c0c7899 */ /* 0x000fe200080006ff */
[----:B------:R-:W-:Y:S01]  /*0e50*/  ELECT P0, URZ, PT ;  /* 0x0000000000ff782f */ /* 0x000fe20003800000 */
[----:B------:R-:W2:Y:S10]  /*0e60*/  FENCE.VIEW.ASYNC.S ;  /* 0x00000000000073c6 */ /* 0x000eb40000000000 */
[----:B--2---:R4:W2:Y:S01]  /*0e70*/  SYNCS.EXCH.64 URZ, [UR8+0x1b0], UR12 ;  /* 0x0001b00c08ff75b2 */ /* 0x0048a20008000100 */
[----:B------:R4:W3:Y:S01]  /*0e80*/  SYNCS.EXCH.64 URZ, [UR8+0x1c0], UR12 ;  /* 0x0001c00c08ff75b2 */ /* 0x0008e20008000100 */
[----:B------:R4:W1:Y:S01]  /*0e90*/  SYNCS.EXCH.64 URZ, [UR8+0x1b8], UR12 ;  /* 0x0001b80c08ff75b2 */ /* 0x0008620008000100 */
[----:B------:R4:W1:Y:S02]  /*0ea0*/  SYNCS.EXCH.64 URZ, [UR8+0x1c8], UR12 ;  /* 0x0001c80c08ff75b2 */ /* 0x0008640008000100 */
[----:B----4-:R-:W-:Y:S01]  /*0eb0*/  NOP ;  /* 0x0000000000007918 */ /* 0x010fe20000000000 */
.L_x_15:
[----:B------:R-:W-:Y:S01]  /*0ec0*/  VOTEU.ALL UP1, P1 ;  /* 0x0000000000ff7886 */ /* 0x000fe20000820000 */
[----:B--2---:R-:W2:Y:S01]  /*0ed0*/  LDCU UR8, c[0x0][0x36c] ;  /* 0x00006d80ff0877ac */ /* 0x004ea20008000800 */
[----:B------:R-:W-:Y:S01]  /*0ee0*/  NOP ;  /* 0x0000000000007918 */ /* 0x000fe20000000000 */
[----:B------:R-:W-:Y:S01]  /*0ef0*/  LOP3.LUT R10, R74, 0x1f, RZ, 0xc0, !PT ;  /* 0x0000001f4a0a7812 */ /* 0x000fe200078ec0ff */
[----:B---3--:R-:W-:Y:S01]  /*0f00*/  UMOV UR12, 0x20 ;  /* 0x00000020000c7882 */ /* 0x008fe20000000000 */
[----:B------:R-:W-:Y:S01]  /*0f10*/  @!UP1 UMOV UR7, 0x400 ;  /* 0x0000040000079882 */ /* 0x000fe20000000000 */
[----:B------:R-:W-:-:S04]  /*0f20*/  @!UP1 UIADD3 UR12, UPT, UPT, -UR12, 0x100000, URZ ;  /* 0x001000000c0c9890 */ /* 0x000fc8000fffe1ff */
[----:B------:R-:W-:Y:S02]  /*0f30*/  @!UP1 USHF.L.U32 UR13, UR12, 0xb, URZ ;  /* 0x0000000b0c0d9899 */ /* 0x000fe400080006ff */
[----:B------:R-:W-:Y:S02]  /*0f40*/  @!UP1 USHF.L.U32 UR12, UR12, 0x1, URZ ;  /* 0x000000010c0c9899 */ /* 0x000fe400080006ff */
[----:B------:R-:W-:Y:S01]  /*0f50*/  @!UP1 ULEA UR7, UR37, UR7, 0x18 ;  /* 0x0000000725079291 */ /* 0x000fe2000f8ec0ff */
[----:B------:R-:W-:Y:S01]  /*0f60*/  VOTEU.ALL UP1, P1 ;  /* 0x0000000000ff7886 */ /* 0x000fe20000820000 */
[----:B------:R-:W-:Y:S01]  /*0f70*/  UISETP.NE.AND UP4, UPT, UR10, URZ, UPT ;  /* 0x000000ff0a00728c */ /* 0x000fe2000bf85270 */
[----:B------:R-:W3:Y:S09]  /*0f80*/  FENCE.VIEW.ASYNC.S ;  /* 0x00000000000073c6 */ /* 0x000ef20000000000 */
[----:B---3--:R3:W4:Y:S01]  /*0f90*/  @!UP1 SYNCS.EXCH.64 URZ, [UR7+0x1d0], UR12 ;  /* 0x0001d00c07ff95b2 */ /* 0x0087220008000100 */
[----:B--2---:R-:W-:-:S09]  /*0fa0*/  UISETP.EQ.U32.AND UP1, UPT, UR8, 0x1, UPT ;  /* 0x000000010800788c */ /* 0x004fd2000bf22070 */
[----:B------:R-:W-:Y:S05]  /*0fb0*/  BRA.U !UP1, `(.L_x_16) ;  /* 0x0000000109087547 */ /* 0x000fea000b800000 */
[----:B-1--4-:R-:W-:Y:S01]  /*0fc0*/  UCGABAR_ARV ;  /* 0x00000000000079c7 */ /* 0x012fe20008000000 */
[----:B------:R-:W-:Y:S05]  /*0fd0*/  BRA `(.L_x_17) ;  /* 0x0000000000047947 */ /* 0x000fea0003800000 */
.L_x_16:
[----:B-1--4-:R-:W-:Y:S01]  /*0fe0*/  NOP ;  /* 0x0000000000007918 */ /* 0x012fe20000000000 */
.L_x_17:
[----:B------:R-:W1:Y:S01]  /*0ff0*/  S2R R11, SR_CTAID.X ;  /* 0x00000000000b7919 */ /* 0x000e620000002500 */
[----:B------:R-:W-:-:S05]  /*1000*/  CS2R.32 R60, SR_CgaSize ;  /* 0x00000000003c7805 */ /* 0x000fca0000008a00 */
[----:B------:R-:W-:-:S05]  /*1010*/  IMAD R60, R60, -0xa0, RZ ;  /* 0xffffff603c3c7824 */ /* 0x000fca00078e02ff */
[----:B------:R-:W-:-:S14]  /*1020*/  R2UR UR8, R60 ;  /* 0x000000003c0872ca */ /* 0x000fdc00000e0000 */
[----:B------:R-:W2:Y:S01]  /*1030*/  LDCU UR8, c[0x0][UR8+0x2b0] ;  /* 0x00005600080877ac */ /* 0x000ea20008000800 */
[----:B------:R-:W-:-:S05]  /*1040*/  CS2R.32 R0, SR_CgaSize ;  /* 0x0000000000007805 */ /* 0x000fca0000008a00 */
[----:B------:R-:W-:-:S06]  /*1050*/  IMAD R0, R0, -0xa0, RZ ;  /* 0xffffff6000007824 */ /* 0x000fcc00078e02ff */
[----:B------:R-:W4:Y:S01]  /*1060*/  LDC R0, c[0x0][R0+0x2a0] ;  /* 0x0000a80000007b82 */ /* 0x000f220000000800 */
[----:B------:R-:W-:Y:S01]  /*1070*/  PRMT R8, RZ, 0x7610, R8 ;  /* 0x00007610ff087816 */ /* 0x000fe20000000008 */
[----:B------:R-:W2:Y:S01]  /*1080*/  S2R R20, SR_CTAID.Y ;  /* 0x0000000000147919 */ /* 0x000ea20000002600 */
[----:B------:R-:W-:-:S05]  /*1090*/  CS2R.32 R60, SR_CgaSize ;  /* 0x00000000003c7805 */ /* 0x000fca0000008a00 */
[----:B------:R-:W-:-:S05]  /*10a0*/  IMAD R60, R60, -0xa0, RZ ;  /* 0xffffff603c3c7824 */ /* 0x000fca00078e02ff */
[----:B---3--:R-:W-:-:S14]  /*10b0*/  R2UR UR7, R60 ;  /* 0x000000003c0772ca */ /* 0x008fdc00000e0000 */
[----:B------:R-:W3:Y:S01]  /*10c0*/  LDCU UR7, c[0x0][UR7+0x2b4] ;  /* 0x00005680070777ac */ /* 0x000ee20008000800 */
[----:B------:R-:W-:Y:S01]  /*10d0*/  UISETP.NE.AND UP2, UPT, UR10, 0x2, UPT ;  /* 0x000000020a00788c */ /* 0x000fe2000bf45270 */
[----:B------:R-:W2:Y:S01]  /*10e0*/  LDC R9, c[0x0][0xb24] ;  /* 0x0002c900ff097b82 */ /* 0x000ea20000000800 */
[----:B------:R-:W-:-:S05]  /*10f0*/  CS2R.32 R58, SR_CgaSize ;  /* 0x00000000003a7805 */ /* 0x000fca0000008a00 */
[----:B------:R-:W-:-:S06]  /*1100*/  IMAD R58, R58, -0xa0, RZ ;  /* 0xffffff603a3a7824 */ /* 0x000fcc00078e02ff */
[----:B------:R-:W4:Y:S08]  /*1110*/  LDC R58, c[0x0][R58+0x2a4] ;  /* 0x0000a9003a3a7b82 */ /* 0x000f300000000800 */
[----:B------:R-:W4:Y:S01]  /*1120*/  LDC R26, c[0x0][0xb24] ;  /* 0x0002c900ff1a7b82 */ /* 0x000f220000000800 */
[----:B-1----:R-:W-:Y:S01]  /*1130*/  I2FP.F32.U32 R4, R11 ;  /* 0x0000000b00047245 */ /* 0x002fe20000201000 */
[----:B------:R-:W-:-:S06]  /*1140*/  IMAD.MOV.U32 R21, RZ, RZ, R11 ;  /* 0x000000ffff157224 */ /* 0x000fcc00078e000b */
[----:B------:R-:W1:Y:S01]  /*1150*/  S2UR UR36, SR_CTAID.Z ;  /* 0x00000000002479c3 */ /* 0x000e620000002700 */
[----:B--2---:R-:W-:Y:S02]  /*1160*/  ISETP.GE.AND P0, PT, R9, 0x1, PT ;  /* 0x000000010900780c */ /* 0x004fe40003f06270 */
[----:B------:R-:W-:Y:S01]  /*1170*/  I2FP.F32.U32 R2, R20 ;  /* 0x0000001400027245 */ /* 0x000fe20000201000 */
[----:B------:R-:W-:-:S04]  /*1180*/  FMUL R4, R4, UR8 ;  /* 0x0000000804047c20 */ /* 0x000fc80008400000 */
[----:B---3--:R-:W-:Y:S01]  /*1190*/  FMUL R2, R2, UR7 ;  /* 0x0000000702027c20 */ /* 0x008fe20008400000 */
[----:B------:R-:W2:Y:S01]  /*11a0*/  F2I.U32.TRUNC.NTZ R60, R4 ;  /* 0x00000004003c7305 */ /* 0x000ea2000020f000 */
[----:B------:R-:W3:Y:S07]  /*11b0*/  LDCU UR7, c[0x0][0xb30] ;  /* 0x00016600ff0777ac */ /* 0x000eee0008000800 */
[----:B------:R-:W1:Y:S01]  /*11c0*/  F2I.U32.TRUNC.NTZ R3, R2 ;  /* 0x0000000200037305 */ /* 0x000e62000020f000 */
[----:B--2---:R-:W-:-:S04]  /*11d0*/  IMAD.MOV R60, RZ, RZ, -R60 ;  /* 0x000000ffff3c7224 */ /* 0x004fc800078e0a3c */
[----:B----4-:R-:W-:Y:S01]  /*11e0*/  IMAD R60, R0, R60, R11 ;  /* 0x0000003c003c7224 */ /* 0x010fe200078e020b */
[----:B------:R-:W-:Y:S01]  /*11f0*/  PRMT R0, RZ, 0x7610, R0 ;  /* 0x00007610ff007816 */ /* 0x000fe20000000000 */
[----:B---3--:R-:W-:Y:S01]  /*1200*/  UISETP.NE.AND UP3, UPT, UR7, 0x1, UPT ;  /* 0x000000010700788c */ /* 0x008fe2000bf65270 */
[----:B-1----:R-:W-:-:S05]  /*1210*/  IADD3 R3, PT, PT, -R3, RZ, RZ ;  /* 0x000000ff03037210 */ /* 0x002fca0007ffe1ff */
[----:B------:R-:W-:Y:S01]  /*1220*/  IMAD R58, R58, R3, R20 ;  /* 0x000000033a3a7224 */ /* 0x000fe200078e0214 */
[----:B------:R-:W-:Y:S06]  /*1230*/  BRA.U UP4, `(.L_x_18) ;  /* 0x0000000104247547 */ /* 0x000fec000b800000 */
[----:B------:R-:W-:Y:S01]  /*1240*/  ISETP.NE.AND P1, PT, R58, RZ, PT ;  /* 0x000000ff3a00720c */ /* 0x000fe20003f25270 */
[----:B------:R-:W-:Y:S01]  /*1250*/  IMAD.MOV.U32 R0, RZ, RZ, 0x3 ;  /* 0x00000003ff007424 */ /* 0x000fe200078e00ff */
[C---:B------:R-:W-:Y:S02]  /*1260*/  LOP3.LUT R3, R60.reuse, 0xfffffffe, RZ, 0xc0, !PT ;  /* 0xfffffffe3c037812 */ /* 0x040fe400078ec0ff */
[----:B------:R-:W-:Y:S02]  /*1270*/  ISETP.LT.U32.OR P1, PT, R60, 0x2, !P1 ;  /* 0x000000023c00780c */ /* 0x000fe40004f21470 */
[----:B------:R-:W-:Y:S02]  /*1280*/  SHF.L.U32 R0, R0, R3, RZ ;  /* 0x0000000300007219 */ /* 0x000fe400000006ff */
[----:B------:R-:W-:Y:S02]  /*1290*/  SEL R5, RZ, 0x1, !P1 ;  /* 0x00000001ff057807 */ /* 0x000fe40004800000 */
[----:B------:R-:W-:-:S05]  /*12a0*/  SEL R2, RZ, 0x2, !P1 ;  /* 0x00000002ff027807 */ /* 0x000fca0004800000 */
[----:B------:R-:W-:-:S05]  /*12b0*/  IMAD.IADD R2, R5, 0x1, R2 ;  /* 0x0000000105027824 */ /* 0x000fca00078e0202 */
[----:B------:R-:W-:Y:S02]  /*12c0*/  PRMT R8, R2, 0x7610, R8 ;  /* 0x0000761002087816 */ /* 0x000fe40000000008 */
.L_x_18:
[----:B------:R-:W-:Y:S05]  /*12d0*/  @!P0 BRA `(.L_x_19) ;  /* 0x0000000000b88947 */ /* 0x000fea0003800000 */
[----:B------:R-:W1:Y:S01]  /*12e0*/  LDC.64 R4, c[0x0][0xb18] ;  /* 0x0002c600ff047b82 */ /* 0x000e620000000a00 */
[----:B------:R-:W-:-:S07]  /*12f0*/  ISETP.NE.AND P0, PT, R9, 0x1, PT ;  /* 0x000000010900780c */ /* 0x000fce0003f05270 */
[----:B------:R-:W2:Y:S08]  /*1300*/  LDC R14, c[0x0][0xb0c] ;  /* 0x0002c300ff0e7b82 */ /* 0x000eb00000000800 */
[----:B------:R-:W3:Y:S08]  /*1310*/  LDC R13, c[0x0][0x370] ;  /* 0x0000dc00ff0d7b82 */ /* 0x000ef00000000800 */
[----:B------:R-:W4:Y:S01]  /*1320*/  LDC R16, c[0x0][0x374] ;  /* 0x0000dd00ff107b82 */ /* 0x000f220000000800 */
[----:B-1----:R-:W-:-:S07]  /*1330*/  ISETP.NE.AND P1, PT, R4, 0x1, PT ;  /* 0x000000010400780c */ /* 0x002fce0003f25270 */
[----:B------:R-:W3:Y:S01]  /*1340*/  LDC.64 R6, c[0x0][0xb10] ;  /* 0x0002c400ff067b82 */ /* 0x000ee20000000a00 */
[----:B--2---:R-:W-:-:S07]  /*1350*/  ISETP.NE.AND P2, PT, R14, 0x1, PT ;  /* 0x000000010e00780c */ /* 0x004fce0003f45270 */
[----:B------:R-:W1:Y:S08]  /*1360*/  LDC R12, c[0x0][0xb20] ;  /* 0x0002c800ff0c7b82 */ /* 0x000e700000000800 */
[----:B------:R-:W2:Y:S01]  /*1370*/  LDC.64 R2, c[0x0][0xb28] ;  /* 0x0002ca00ff027b82 */ /* 0x000ea20000000a00 */
[----:B----4-:R-:W-:-:S04]  /*1380*/  IMAD.HI.U32 R15, R16, R5, RZ ;  /* 0x00000005100f7227 */ /* 0x010fc800078e00ff */
[----:B------:R-:W-:-:S04]  /*1390*/  IMAD.HI.U32 R5, R20, R5, RZ ;  /* 0x0000000514057227 */ /* 0x000fc800078e00ff */
[----:B---3--:R-:W-:-:S04]  /*13a0*/  IMAD.HI.U32 R18, R13, R6, RZ ;  /* 0x000000060d127227 */ /* 0x008fc800078e00ff */
[C---:B------:R-:W-:Y:S01]  /*13b0*/  IMAD.HI.U32 R22, R11.reuse, R6, RZ ;  /* 0x000000060b167227 */ /* 0x040fe200078e00ff */
[-C--:B------:R-:W-:Y:S02]  /*13c0*/  @P2 SHF.R.U32.HI R13, RZ, R7.reuse, R18 ;  /* 0x00000007ff0d2219 */ /* 0x080fe40000011612 */
[-C--:B-1----:R-:W-:Y:S02]  /*13d0*/  @P1 SHF.R.U32.HI R16, RZ, R12.reuse, R15 ;  /* 0x0000000cff101219 */ /* 0x082fe4000001160f */
[----:B------:R-:W-:Y:S02]  /*13e0*/  SHF.R.U32.HI R5, RZ, R12, R5 ;  /* 0x0000000cff057219 */ /* 0x000fe40000011605 */
[----:B------:R-:W-:Y:S02]  /*13f0*/  SHF.R.U32.HI R22, RZ, R7, R22 ;  /* 0x00000007ff167219 */ /* 0x000fe40000011616 */
[----:B------:R-:W-:Y:S01]  /*1400*/  SEL R5, R20, R5, !P1 ;  /* 0x0000000514057207 */ /* 0x000fe20004800000 */
[----:B--2---:R-:W-:Y:S01]  /*1410*/  IMAD.HI.U32 R18, R16, R2, RZ ;  /* 0x0000000210127227 */ /* 0x004fe200078e00ff */
[----:B------:R-:W-:-:S02]  /*1420*/  SEL R21, R11, R22, !P2 ;  /* 0x000000160b157207 */ /* 0x000fc40005000000 */
[----:B------:R-:W-:Y:S01]  /*1430*/  IADD3 R7, PT, PT, -R5, RZ, RZ ;  /* 0x000000ff05077210 */ /* 0x000fe20007ffe1ff */
[----:B------:R-:W-:Y:S01]  /*1440*/  IMAD.HI.U32 R6, R13, R2, RZ ;  /* 0x000000020d067227 */ /* 0x000fe200078e00ff */
[----:B------:R-:W-:-:S03]  /*1450*/  @P0 SHF.R.U32.HI R16, RZ, R3, R18 ;  /* 0x00000003ff100219 */ /* 0x000fc60000011612 */
[----:B------:R-:W-:Y:S01]  /*1460*/  IMAD R7, R4, R7, R20 ;  /* 0x0000000704077224 */ /* 0x000fe200078e0214 */
[----:B------:R-:W-:Y:S01]  /*1470*/  @P0 SHF.R.U32.HI R13, RZ, R3, R6 ;  /* 0x00000003ff0d0219 */ /* 0x000fe20000011606 */
[----:B------:R-:W-:-:S04]  /*1480*/  IMAD R16, R16, R9, RZ ;  /* 0x0000000910107224 */ /* 0x000fc800078e02ff */
[----:B------:R-:W-:Y:S01]  /*1490*/  IMAD R6, R13, R9, RZ ;  /* 0x000000090d067224 */ /* 0x000fe200078e02ff */
[----:B------:R-:W-:-:S04]  /*14a0*/  ISETP.GE.AND P1, PT, R5, R16, PT ;  /* 0x000000100500720c */ /* 0x000fc80003f26270 */
[----:B------:R-:W-:Y:S01]  /*14b0*/  ISETP.GE.OR P1, PT, R21, R6, P1 ;  /* 0x000000061500720c */ /* 0x000fe20000f26670 */
[----:B------:R-:W-:-:S05]  /*14c0*/  IMAD.HI.U32 R6, R5, R2, RZ ;  /* 0x0000000205067227 */ /* 0x000fca00078e00ff */
[----:B------:R-:W-:-:S04]  /*14d0*/  SHF.R.U32.HI R6, RZ, R3, R6 ;  /* 0x00000003ff067219 */ /* 0x000fc80000011606 */
[----:B------:R-:W-:-:S03]  /*14e0*/  SEL R6, R5, R6, !P0 ;  /* 0x0000000605067207 */ /* 0x000fc60004000000 */
[----:B------:R-:W-:Y:S01]  /*14f0*/  @!P1 IMAD.HI.U32 R12, R21, R2, RZ ;  /* 0x00000002150c9227 */ /* 0x000fe200078e00ff */
[----:B------:R-:W-:-:S04]  /*1500*/  IADD3 R2, PT, PT, -R6, RZ, RZ ;  /* 0x000000ff06027210 */ /* 0x000fc80007ffe1ff */
[----:B------:R-:W-:Y:S01]  /*1510*/  @!P1 SHF.R.U32.HI R12, RZ, R3, R12 ;  /* 0x00000003ff0c9219 */ /* 0x000fe2000001160c */
[----:B------:R-:W-:-:S03]  /*1520*/  IMAD R2, R9, R2, R5 ;  /* 0x0000000209027224 */ /* 0x000fc600078e0205 */
[----:B------:R-:W-:-:S05]  /*1530*/  @!P1 SEL R3, R21, R12, !P0 ;  /* 0x0000000c15039207 */ /* 0x000fca0004000000 */
[--C-:B------:R-:W-:Y:S02]  /*1540*/  @!P1 IMAD.IADD R6, R6, 0x1, -R3.reuse ;  /* 0x0000000106069824 */ /* 0x100fe400078e0a03 */
[----:B------:R-:W-:Y:S01]  /*1550*/  @!P1 IMAD R3, R2, R13, R3 ;  /* 0x0000000d02039224 */ /* 0x000fe200078e0203 */
[----:B------:R-:W-:Y:S01]  /*1560*/  IADD3 R2, PT, PT, -R21, RZ, RZ ;  /* 0x000000ff15027210 */ /* 0x000fe20007ffe1ff */
[----:B------:R-:W-:Y:S02]  /*1570*/  @!P1 IMAD R5, R6, R9, R21 ;  /* 0x0000000906059224 */ /* 0x000fe400078e0215 */
[----:B------:R-:W-:Y:S02]  /*1580*/  @!P1 IMAD.MOV.U32 R21, RZ, RZ, R3 ;  /* 0x000000ffff159224 */ /* 0x000fe400078e0003 */
[----:B------:R-:W-:Y:S02]  /*1590*/  IMAD R2, R14, R2, R11 ;  /* 0x000000020e027224 */ /* 0x000fe400078e020b */
[----:B------:R-:W-:-:S02]  /*15a0*/  IMAD R20, R5, R4, R7 ;  /* 0x0000000405147224 */ /* 0x000fc400078e0207 */
[----:B------:R-:W-:Y:S02]  /*15b0*/  IMAD R21, R21, R14, R2 ;  /* 0x0000000e15157224 */ /* 0x000fe400078e0202 */
.L_x_19:
[----:B------:R-:W-:Y:S05]  /*15c0*/  BRA.U UP3, `(.L_x_20) ;  /* 0x0000000103407547 */ /* 0x000fea000b800000 */
[----:B------:R-:W1:Y:S08]  /*15d0*/  LDC.64 R4, c[0x0][0xb10] ;  /* 0x0002c400ff047b82 */ /* 0x000e700000000a00 */
[----:B------:R-:W2:Y:S08]  /*15e0*/  LDC.64 R2, c[0x0][0xb18] ;  /* 0x0002c600ff027b82 */ /* 0x000eb00000000a00 */
[----:B------:R-:W3:Y:S08]  /*15f0*/  LDC R6, c[0x0][0xb20] ;  /* 0x0002c800ff067b82 */ /* 0x000ef00000000800 */
[----:B------:R-:W4:Y:S01]  /*1600*/  LDC R12, c[0x0][0xb0c] ;  /* 0x0002c300ff0c7b82 */ /* 0x000f220000000800 */
[----:B-1----:R-:W-:-:S05]  /*1610*/  IMAD.HI.U32 R4, R21, R4, RZ ;  /* 0x0000000415047227 */ /* 0x002fca00078e00ff */
[----:B------:R-:W-:Y:S01]  /*1620*/  SHF.R.U32.HI R4, RZ, R5, R4 ;  /* 0x00000005ff047219 */ /* 0x000fe20000011604 */
[----:B--2---:R-:W-:Y:S01]  /*1630*/  IMAD.HI.U32 R3, R20, R3, RZ ;  /* 0x0000000314037227 */ /* 0x004fe200078e00ff */
[----:B------:R-:W-:-:S04]  /*1640*/  ISETP.NE.AND P0, PT, R2, 0x1, PT ;  /* 0x000000010200780c */ /* 0x000fc80003f05270 */
[----:B---3--:R-:W-:-:S04]  /*1650*/  SHF.R.U32.HI R3, RZ, R6, R3 ;  /* 0x00000006ff037219 */ /* 0x008fc80000011603 */
[----:B------:R-:W-:Y:S02]  /*1660*/  SEL R3, R20, R3, !P0 ;  /* 0x0000000314037207 */ /* 0x000fe40004000000 */
[----:B----4-:R-:W-:-:S04]  /*1670*/  ISETP.NE.AND P1, PT, R12, 0x1, PT ;  /* 0x000000010c00780c */ /* 0x010fc80003f25270 */
[----:B------:R-:W-:-:S05]  /*1680*/  SEL R6, R21, R4, !P1 ;  /* 0x0000000415067207 */ /* 0x000fca0004800000 */
[----:B------:R-:W-:Y:S02]  /*1690*/  IMAD.IADD R4, R3, 0x1, -R6 ;  /* 0x0000000103047824 */ /* 0x000fe400078e0a06 */
[----:B------:R-:W-:Y:S02]  /*16a0*/  IMAD.IADD R3, R6, 0x1, -R3 ;  /* 0x0000000106037824 */ /* 0x000fe400078e0a03 */
[----:B------:R-:W-:Y:S02]  /*16b0*/  IMAD R21, R4, R12, R21 ;  /* 0x0000000c04157224 */ /* 0x000fe400078e0215 */
[----:B------:R-:W-:Y:S02]  /*16c0*/  IMAD R20, R3, R2, R20 ;  /* 0x0000000203147224 */ /* 0x000fe400078e0214 */
.L_x_20:
[----:B------:R-:W-:Y:S05]  /*16d0*/  BRA.U !UP1, `(.L_x_21) ;  /* 0x00000001090c7547 */ /* 0x000fea000b800000 */
[----:B------:R-:W-:Y:S01]  /*16e0*/  UCGABAR_WAIT ;  /* 0x0000000000007dc7 */ /* 0x000fe20008000000 */
[----:B------:R-:W-:Y:S01]  /*16f0*/  CCTL.IVALL ;  /* 0x00000000ff00798f */ /* 0x000fe20002000000 */
[----:B------:R-:W-:Y:S05]  /*1700*/  BRA `(.L_x_22) ;  /* 0x0000000000047947 */ /* 0x000fea0003800000 */
.L_x_21:
[----:B------:R-:W-:Y:S06]  /*1710*/  BAR.SYNC.DEFER_BLOCKING 0x0 ;  /* 0x0000000000007b1d */ /* 0x000fec0000010000 */
.L_x_22:
[----:B------:R-:W-:Y:S05]  /*1720*/  BRA.U UP2, `(.L_x_23) ;  /* 0x00000019028c7547 */ /* 0x000fea000b800000 */
[----:B------:R-:W1:Y:S01]  /*1730*/  LDCU UR4, c[0x0][0x38c] ;  /* 0x00007180ff0477ac */ /* 0x000e620008000800 */
[----:B------:R-:W2:Y:S01]  /*1740*/  LDC R9, c[0x0][0x370] ;  /* 0x0000dc00ff097b82 */ /* 0x000ea20000000800 */
[C---:B------:R-:W-:Y:S01]  /*1750*/  IMAD.SHL.U32 R17, R11.reuse, 0x20, RZ ;  /* 0x000000200b117824 */ /* 0x040fe200078e00ff */
[----:B------:R-:W-:Y:S01]  /*1760*/  PLOP3.LUT P1, PT, PT, PT, UP5, 0x80, 0x8 ;  /* 0x000000000008781c */ /* 0x000fe20003f2f058 */
[----:B------:R-:W-:Y:S01]  /*1770*/  HFMA2 R15, -RZ, RZ, 0, 5.9604644775390625e-08 ;  /* 0x00000001ff0f7431 */ /* 0x000fe200000001ff */
[----:B------:R-:W-:Y:S01]  /*1780*/  UISETP.NE.AND UP1, UPT, UR10, URZ, UPT ;  /* 0x000000ff0a00728c */ /* 0x000fe2000bf25270 */
[----:B------:R-:W-:Y:S01]  /*1790*/  HFMA2 R12, -RZ, RZ, 0, 0 ;  /* 0x00000000ff0c7431 */ /* 0x000fe200000001ff */
[----:B------:R-:W-:Y:S01]  /*17a0*/  ISETP.NE.AND P4, PT, R10, RZ, P5 ;  /* 0x000000ff0a00720c */ /* 0x000fe20002f85270 */
[----:B------:R-:W-:Y:S01]  /*17b0*/  IMAD.SHL.U32 R16, R11, 0x40, RZ ;  /* 0x000000400b107824 */ /* 0x000fe200078e00ff */
[----:B------:R-:W3:Y:S01]  /*17c0*/  LDC R0, c[0x0][0x374] ;  /* 0x0000dd00ff007b82 */ /* 0x000ee20000000800 */
[----:B------:R-:W-:Y:S01]  /*17d0*/  PLOP3.LUT P1, PT, P1, PT, PT, 0x8, 0x80 ;  /* 0x000000000080781c */ /* 0x000fe20000f2e170 */
[----:B------:R-:W-:Y:S01]  /*17e0*/  IMAD.MOV.U32 R14, RZ, RZ, RZ ;  /* 0x000000ffff0e7224 */ /* 0x000fe200078e00ff */
[----:B------:R-:W-:Y:S01]  /*17f0*/  MOV R8, 0x1 ;  /* 0x0000000100087802 */ /* 0x000fe20000000f00 */
[----:B------:R-:W-:Y:S01]  /*1800*/  IMAD.MOV.U32 R10, RZ, RZ, RZ ;  /* 0x000000ffff0a7224 */ /* 0x000fe200078e00ff */
[----:B------:R-:W-:Y:S01]  /*1810*/  LOP3.LUT R17, R17, 0x20, RZ, 0xc0, !PT ;  /* 0x0000002011117812 */ /* 0x000fe200078ec0ff */
[----:B------:R-:W4:Y:S01]  /*1820*/  LDCU.64 UR14, c[0x0][0x348] ;  /* 0x00006900ff0e77ac */ /* 0x000f220008000a00 */
[----:B-1----:R-:W-:-:S02]  /*1830*/  UIADD3 UR5, UPT, UPT, UR4, 0x3f, URZ ;  /* 0x0000003f04057890 */ /* 0x002fc4000fffe0ff */
[----:B------:R-:W-:Y:S02]  /*1840*/  USEL UR22, UR6, 0x2, UP1 ;  /* 0x0000000206167887 */ /* 0x000fe40008800000 */
[----:B------:R-:W-:Y:S01]  /*1850*/  USHF.R.S32.HI UR7, URZ, 0x1f, UR5 ;  /* 0x0000001fff077899 */ /* 0x000fe20008011405 */
[----:B------:R-:W-:-:S03]  /*1860*/  UMOV UR23, URZ ;  /* 0x000000ff00177c82 */ /* 0x000fc60008000000 */
[----:B------:R-:W-:Y:S02]  /*1870*/  ULEA.HI UR7, UR7, UR5, URZ, 0x6 ;  /* 0x0000000507077291 */ /* 0x000fe4000f8f30ff */
[----:B------:R-:W-:Y:S02]  /*1880*/  UIADD3 UR5, UPT, UPT, UR4, -0x1, URZ ;  /* 0xffffffff04057890 */ /* 0x000fe4000fffe0ff */
[----:B------:R-:W-:Y:S02]  /*1890*/  USHF.R.S32.HI UR7, URZ, 0x6, UR7 ;  /* 0x00000006ff077899 */ /* 0x000fe40008011407 */
[----:B------:R-:W-:Y:S02]  /*18a0*/  UISETP.GE.U32.AND UP2, UPT, UR5, -0x7f, UPT ;  /* 0xffffff810500788c */ /* 0x000fe4000bf46070 */
[----:B------:R-:W-:Y:S02]  /*18b0*/  UISETP.LT.U32.AND UP0, UPT, UR7, 0x11, UPT ;  /* 0x000000110700788c */ /* 0x000fe4000bf01070 */
[----:B------:R-:W-:-:S02]  /*18c0*/  UIADD3 UR4, UPT, UPT, UR4, 0x7e, URZ ;  /* 0x0000007e04047890 */ /* 0x000fc4000fffe0ff */
[----:B------:R-:W-:-:S04]  /*18d0*/  USEL UR5, UR7, 0x11, UP0 ;  /* 0x0000001107057887 */ /* 0x000fc80008000000 */
[----:B------:R-:W-:Y:S02]  /*18e0*/  UIADD3 UR21, UPT, UPT, UR5, -0x1, URZ ;  /* 0xffffffff05157890 */ /* 0x000fe4000fffe0ff */
[----:B------:R-:W-:Y:S02]  /*18f0*/  @UP2 UIADD3 UR21, UPT, UPT, UR5, URZ, URZ ;  /* 0x000000ff05152290 */ /* 0x000fe4000fffe0ff */
[----:B------:R-:W-:Y:S02]  /*1900*/  UIADD3 UR24, UPT, UPT, UR7, -UR5, URZ ;  /* 0x8000000507187290 */ /* 0x000fe4000fffe0ff */
[----:B------:R-:W-:Y:S02]  /*1910*/  UIADD3 UR13, UPT, UPT, UR21, 0x1, URZ ;  /* 0x00000001150d7890 */ /* 0x000fe4000fffe0ff */
[----:B--2-4-:R-:W-:-:S12]  /*1920*/  UIADD3 UR21, UPT, UPT, -UR21, URZ, URZ ;  /* 0x000000ff15157290 */ /* 0x014fd8000fffe1ff */
.L_x_43:
[----:B------:R-:W-:Y:S01]  /*1930*/  UISETP.NE.AND UP0, UPT, UR37, URZ, UPT ;  /* 0x000000ff2500728c */ /* 0x000fe2000bf05270 */
[----:B------:R-:W1:Y:S08]  /*1940*/  S2UR UR37, SR_CgaCtaId ;  /* 0x00000000002579c3 */ /* 0x000e700000008800 */
[----:B------:R-:W-:Y:S05]  /*1950*/  BRA.U UP0, `(.L_x_24) ;  /* 0x0000000100347547 */ /* 0x000fea000b800000 */
[----:B------:R-:W2:Y:S01]  /*1960*/  S2R R2, SR_CgaCtaId ;  /* 0x0000000000027919 */ /* 0x000ea20000008800 */
[----:B------:R-:W-:-:S04]  /*1970*/  MOV R3, 0x400 ;  /* 0x0000040000037802 */ /* 0x000fc80000000f00 */
[----:B--2---:R-:W-:Y:S02]  /*1980*/  LEA R3, R2, R3, 0x18 ;  /* 0x0000000302037211 */ /* 0x004fe400078ec0ff */
[----:B------:R-:W-:-:S03]  /*1990*/  SHF.L.U32 R2, R8, 0x1f, RZ ;  /* 0x0000001f08027819 */ /* 0x000fc600000006ff */
[----:B------:R-:W-:-:S04]  /*19a0*/  IMAD R3, R10, 0x8, R3 ;  /* 0x000000080a037824 */ /* 0x000fc800078e0203 */
[----:B------:R-:W2:Y:S02]  /*19b0*/  SYNCS.PHASECHK.TRANS64.TRYWAIT P0, [R3+URZ+0x1c0], R2 ;  /* 0x0001c002030075a7 */ /* 0x000ea400080011ff */
[----:B--2---:R-:W-:Y:S05]  /*19c0*/  @!P0 BRA `(.L_x_25) ;  /* 0x0000006400588947 */ /* 0x004fea0003800000 */
.L_x_147:
[----:B------:R-:W-:Y:S01]  /*19d0*/  VIADD R10, R10, 0x1 ;  /* 0x000000010a0a7836 */ /* 0x000fe20000000000 */
[----:B------:R2:W-:Y:S04]  /*19e0*/  SYNCS.ARRIVE.TRANS64.A1T0 RZ, [R3+URZ+0x1b0], RZ ;  /* 0x0001b0ff03ff79a7 */ /* 0x0005e800081000ff */
[----:B------:R-:W-:-:S04]  /*19f0*/  ISETP.NE.AND P0, PT, R10, 0x2, PT ;  /* 0x000000020a00780c */ /* 0x000fc80003f05270 */
[----:B------:R-:W-:Y:S02]  /*1a00*/  SEL R10, R10, RZ, P0 ;  /* 0x000000ff0a0a7207 */ /* 0x000fe40000000000 */
[----:B--2---:R-:W-:-:S04]  /*1a10*/  SEL R3, RZ, 0x1, P0 ;  /* 0x00000001ff037807 */ /* 0x004fc80000000000 */
[----:B------:R-:W-:-:S07]  /*1a20*/  LOP3.LUT R8, R8, R3, RZ, 0x3c, !PT ;  /* 0x0000000308087212 */ /* 0x000fce00078e3cff */
.L_x_24:
[----:B------:R-:W-:Y:S01]  /*1a30*/  UMOV UR6, 0x400 ;  /* 0x0000040000067882 */ /* 0x000fe20000000000 */
[----:B------:R-:W-:Y:S01]  /*1a40*/  LEA.HI R3, R21, R21, RZ, 0x1 ;  /* 0x0000001515037211 */ /* 0x000fe200078f08ff */
[----:B-1----:R-:W-:Y:S01]  /*1a50*/  ULEA UR6, UR37, UR6, 0x18 ;  /* 0x0000000625067291 */ /* 0x002fe2000f8ec0ff */
[----:B------:R-:W-:Y:S01]  /*1a60*/  SHF.L.U32 R2, R15, 0x1f, RZ ;  /* 0x0000001f0f027819 */ /* 0x000fe200000006ff */
[----:B------:R-:W-:Y:S01]  /*1a70*/  UISETP.GE.U32.AND UP0, UPT, UR4, 0x7f, UPT ;  /* 0x0000007f0400788c */ /* 0x000fe2000bf06070 */
[----:B------:R-:W-:Y:S01]  /*1a80*/  R2UR UR35, R16 ;  /* 0x00000000102372ca */ /* 0x000fe200000e0000 */
[----:B------:R-:W-:Y:S01]  /*1a90*/  ULEA UR8, UR23, UR6, 0x3 ;  /* 0x0000000617087291 */ /* 0x000fe2000f8e18ff */
[----:B------:R-:W-:Y:S01]  /*1aa0*/  IMAD.SHL.U32 R3, R3, 0x40, RZ ;  /* 0x0000004003037824 */ /* 0x000fe200078e00ff */
[----:B------:R-:W-:Y:S01]  /*1ab0*/  R2UR UR11, R17 ;  /* 0x00000000110b72ca */ /* 0x000fe200000e0000 */
[----:B------:R-:W-:-:S03]  /*1ac0*/  UMOV UR25, URZ ;  /* 0x000000ff00197c82 */ /* 0x000fc60008000000 */
[----:B------:R-:W-:-:S03]  /*1ad0*/  LOP3.LUT R3, R3, 0xffffff80, RZ, 0xc0, !PT ;  /* 0xffffff8003037812 */ /* 0x000fc600078ec0ff */
[----:B------:R1:W2:Y:S01]  /*1ae0*/  SYNCS.PHASECHK.TRANS64.TRYWAIT P0, [UR8+0x88], R2 ;  /* 0x00008802ff0075a7 */ /* 0x0002a20008001108 */
[----:B------:R-:W-:Y:S02]  /*1af0*/  R2UR UR9, R3 ;  /* 0x00000000030972ca */ /* 0x000fe400000e0000 */
[----:B------:R-:W-:-:S11]  /*1b00*/  R2UR UR8, R20 ;  /* 0x00000000140872ca */ /* 0x000fd600000e0000 */
[----:B------:R-:W-:Y:S02]  /*1b10*/  ULOP3.LUT UR35, UR9, 0x40, UR35, 0xf8, !UPT ;  /* 0x0000004009237892 */ /* 0x000fe4000f8ef823 */
[----:B------:R-:W-:Y:S01]  /*1b20*/  ULEA UR11, UR8, UR11, 0x6 ;  /* 0x0000000b080b7291 */ /* 0x000fe2000f8e30ff */
[----:B------:R-:W-:Y:S11]  /*1b30*/  BRA.U !UP0, `(.L_x_26) ;  /* 0x0000000108c07547 */ /* 0x000ff6000b800000 */
[----:B------:R-:W-:Y:S01]  /*1b40*/  UMOV UR16, UR21 ;  /* 0x0000001500107c82 */ /* 0x000fe20008000000 */
[----:B------:R-:W-:Y:S01]  /*1b50*/  UMOV UR17, UR23 ;  /* 0x0000001700117c82 */ /* 0x000fe20008000000 */
[----:B------:R-:W-:-:S05]  /*1b60*/  UMOV UR34, URZ ;  /* 0x000000ff00227c82 */ /* 0x000fca0008000000 */
.L_x_32:
[----:B------:R-:W-:Y:S01]  /*1b70*/  ULEA UR33, UR17, UR6, 0x3 ;  /* 0x0000000611217291 */ /* 0x000fe2000f8e18ff */
[----:B------:R-:W-:Y:S01]  /*1b80*/  @P5 MOV R3, 0x6000 ;  /* 0x0000600000035802 */ /* 0x000fe20000000f00 */
[----:B-12-4-:R-:W-:Y:S10]  /*1b90*/  @P0 BRA `(.L_x_27) ;  /* 0x00000000000c0947 */ /* 0x016ff40003800000 */
[----:B------:R-:W-:-:S04]  /*1ba0*/  SHF.L.U32 R5, R15, 0x1f, RZ ;  /* 0x0000001f0f057819 */ /* 0x000fc800000006ff */
[----:B------:R-:W2:Y:S02]  /*1bb0*/  SYNCS.PHASECHK.TRANS64.TRYWAIT P0, [UR33+0x88], R5 ;  /* 0x00008805ff0075a7 */ /* 0x000ea40008001121 */
[----:B--2---:R-:W-:Y:S05]  /*1bc0*/  @!P0 BRA `(.L_x_28) ;  /* 0x0000006000ec8947 */ /* 0x004fea0003800000 */
.L_x_27:
[----:B------:R2:W-:Y:S01]  /*1bd0*/  @P5 SYNCS.ARRIVE.TRANS64 RZ, [UR33], R3 ;  /* 0x00000003ffff59a7 */ /* 0x0005e20008000021 */
[----:B------:R-:W-:Y:S02]  /*1be0*/  ULOP3.LUT UR8, UR22, 0x2, URZ, 0xfc, !UPT ;  /* 0x0000000216087892 */ /* 0x000fe4000f8efcff */
[----:B------:R-:W-:Y:S02]  /*1bf0*/  UIADD3 UR16, UPT, UPT, UR16, 0x1, URZ ;  /* 0x0000000110107890 */ /* 0x000fe4000fffe0ff */
[----:B------:R-:W-:Y:S02]  /*1c00*/  UISETP.NE.AND UP0, UPT, UR8, 0x2, UPT ;  /* 0x000000020800788c */ /* 0x000fe4000bf05270 */
[----:B------:R-:W-:-:S07]  /*1c10*/  UISETP.NE.AND UP2, UPT, UR16, 0x1, UPT ;  /* 0x000000011000788c */ /* 0x000fce000bf45270 */
[----:B------:R-:W-:Y:S05]  /*1c20*/  BRA.U UP0, `(.L_x_29) ;  /* 0x0000000100047547 */ /* 0x000fea000b800000 */
[----:B------:R-:W-:Y:S05]  /*1c30*/  BPT.TRAP 0x1 ;  /* 0x000000040000795c */ /* 0x000fea0000300000 */
.L_x_29:
[----:B------:R-:W-:Y:S04]  /*1c40*/  BSSY.RECONVERGENT B0, `(.L_x_30) ;  /* 0x0000003000007945 */ /* 0x000fe80003800200 */
[----:B------:R-:W-:Y:S05]  /*1c50*/  @!P4 BRA `(.L_x_31) ;  /* 0x000000000004c947 */ /* 0x000fea0003800000 */
[----:B------:R-:W-:Y:S05]  /*1c60*/  BPT.TRAP 0x1 ;  /* 0x000000040000795c */ /* 0x000fea0000300000 */
.L_x_31:
[----:B------:R-:W-:Y:S05]  /*1c70*/  BSYNC.RECONVERGENT B0 ;  /* 0x0000000000007941 */ /* 0x000fea0003800200 */
.L_x_30:
[----:B------:R-:W-:Y:S02]  /*1c80*/  UIADD3 UR23, UPT, UPT, UR17, 0x1, URZ ;  /* 0x0000000111177890 */ /* 0x000fe4000fffe0ff */
[----:B------:R-:W-:Y:S02]  /*1c90*/  ULEA UR32, UR17, UR6, 0xd ;  /* 0x0000000611207291 */ /* 0x000fe4000f8e68ff */
[----:B------:R-:W-:Y:S02]  /*1ca0*/  UISETP.NE.AND UP0, UPT, UR23, 0x11, UPT ;  /* 0x000000111700788c */ /* 0x000fe4000bf05270 */
[----:B------:R-:W-:Y:S02]  /*1cb0*/  UIADD3 UR28, UP1, UPT, UR14, 0x80, URZ ;  /* 0x000000800e1c7890 */ /* 0x000fe4000ff3e0ff */
[----:B------:R-:W-:Y:S02]  /*1cc0*/  USEL UR9, URZ, 0x1, UP0 ;  /* 0x00000001ff097887 */ /* 0x000fe40008000000 */
[----:B------:R-:W-:-:S02]  /*1cd0*/  USEL UR23, UR23, URZ, UP0 ;  /* 0x000000ff17177287 */ /* 0x000fc40008000000 */
[----:B------:R-:W-:Y:S02]  /*1ce0*/  UIADD3 UR26, UP0, UPT, UR14, 0x180, URZ ;  /* 0x000001800e1a7890 */ /* 0x000fe4000ff1e0ff */
[----:B------:R-:W-:Y:S01]  /*1cf0*/  ULEA UR8, UR23, UR6, 0x3 ;  /* 0x0000000617087291 */ /* 0x000fe2000f8e18ff */
[----:B------:R-:W-:Y:S01]  /*1d00*/  LOP3.LUT R15, R15, UR9, RZ, 0x3c, !PT ;  /* 0x000000090f0f7c12 */ /* 0x000fe2000f8e3cff */
[----:B------:R-:W-:Y:S02]  /*1d10*/  ULOP3.LUT UR33, UR33, 0xfefffff8, URZ, 0xc0, !UPT ;  /* 0xfefffff821217892 */ /* 0x000fe4000f8ec0ff */
[----:B------:R-:W-:Y:S01]  /*1d20*/  UIADD3.X UR29, UPT, UPT, URZ, UR15, URZ, UP1, !UPT ;  /* 0x0000000fff1d7290 */ /* 0x000fe20008ffe4ff */
[----:B-1----:R-:W-:Y:S01]  /*1d30*/  SHF.L.U32 R2, R15, 0x1f, RZ ;  /* 0x0000001f0f027819 */ /* 0x002fe200000006ff */
[----:B------:R-:W-:Y:S02]  /*1d40*/  UIADD3 UR32, UPT, UPT, UR32, 0x3400, URZ ;  /* 0x0000340020207890 */ /* 0x000fe4000fffe0ff */
[----:B------:R-:W-:Y:S01]  /*1d50*/  UIADD3.X UR27, UPT, UPT, URZ, UR15, URZ, UP0, !UPT ;  /* 0x0000000fff1b7290 */ /* 0x000fe200087fe4ff */
[----:B------:R4:W1:Y:S01]  /*1d60*/  SYNCS.PHASECHK.TRANS64.TRYWAIT P0, [UR8+0x88], R2 ;  /* 0x00008802ff0075a7 */ /* 0x0008620008001108 */
[----:B------:R-:W-:Y:S01]  /*1d70*/  ULEA UR8, UR17, UR6, 0xc ;  /* 0x0000000611087291 */ /* 0x000fe2000f8e60ff */
[----:B------:R-:W-:Y:S01]  /*1d80*/  UMOV UR18, 0x0 ;  /* 0x0000000000127882 */ /* 0x000fe20000000000 */
[----:B------:R-:W-:-:S02]  /*1d90*/  UMOV UR19, 0x10000000 ;  /* 0x1000000000137882 */ /* 0x000fc40000000000 */
[----:B------:R-:W-:Y:S01]  /*1da0*/  UIADD3 UR8, UPT, UPT, UR8, 0x25400, URZ ;  /* 0x0002540008087890 */ /* 0x000fe2000fffe0ff */
[----:B------:R2:W-:Y:S01]  /*1db0*/  UTMALDG.3D.2CTA [UR32], [UR28], desc[UR18] ;  /* 0x000012201c0075b4 */ /* 0x0005e20008211000 */
[----:B------:R-:W-:Y:S01]  /*1dc0*/  UMOV UR10, UR34 ;  /* 0x00000022000a7c82 */ /* 0x000fe20008000000 */
[----:B------:R-:W-:Y:S01]  /*1dd0*/  UMOV UR12, UR36 ;  /* 0x00000024000c7c82 */ /* 0x000fe20008000000 */
[----:B------:R-:W-:Y:S01]  /*1de0*/  UMOV UR9, UR33 ;  /* 0x0000002100097c82 */ /* 0x000fe20008000000 */
[----:B------:R-:W-:Y:S01]  /*1df0*/  UMOV UR25, UR13 ;  /* 0x0000000d00197c82 */ /* 0x000fe20008000000 */
[----:B------:R-:W-:-:S03]  /*1e00*/  UMOV UR17, UR23 ;  /* 0x0000001700117c82 */ /* 0x000fc60008000000 */
[----:B------:R4:W-:Y:S01]  /*1e10*/  UTMALDG.3D.2CTA [UR8], [UR26], desc[UR18] ;  /* 0x000012081a0075b4 */ /* 0x0009e20008211000 */
[----:B--2---:R-:W-:Y:S01]  /*1e20*/  UIADD3 UR34, UPT, UPT, UR34, 0x40, URZ ;  /* 0x0000004022227890 */ /* 0x004fe2000fffe0ff */
[----:B------:R-:W-:Y:S11]  /*1e30*/  BRA.U UP2, `(.L_x_32) ;  /* 0xfffffffd024c7547 */ /* 0x000ff6000b83ffff */
.L_x_26:
[----:B----4-:R-:W-:Y:S01]  /*1e40*/  ULEA UR8, UR23, UR6, 0x3 ;  /* 0x0000000617087291 */ /* 0x010fe2000f8e18ff */
[----:B-1----:R-:W-:Y:S01]  /*1e50*/  SHF.L.U32 R2, R15, 0x1f, RZ ;  /* 0x0000001f0f027819 */ /* 0x002fe200000006ff */
[----:B------:R-:W-:Y:S01]  /*1e60*/  @!P1 SYNCS.ARRIVE.TRANS64.A1T0 RZ, [UR6+0x148], RZ ;  /* 0x000148ffffff99a7 */ /* 0x000fe20008100006 */
[----:B------:R-:W-:-:S06]  /*1e70*/  UISETP.GT.AND UP0, UPT, UR7, UR5, UPT ;  /* 0x000000050700728c */ /* 0x000fcc000bf04270 */
[----:B--2---:R1:W2:Y:S03]  /*1e80*/  SYNCS.PHASECHK.TRANS64.TRYWAIT P0, [UR8+0x88], R2 ;  /* 0x00008802ff0075a7 */ /* 0x0042a60008001108 */
[----:B------:R-:W-:Y:S05]  /*1e90*/  BRA.U !UP0, `(.L_x_33) ;  /* 0x0000000108c07547 */ /* 0x000fea000b800000 */
[----:B------:R-:W-:Y:S01]  /*1ea0*/  UIADD3 UR26, UPT, UPT, UR24, UR25, URZ ;  /* 0x00000019181a7290 */ /* 0x000fe2000fffe0ff */
[----:B------:R-:W-:-:S11]  /*1eb0*/  UMOV UR27, UR23 ;  /* 0x00000017001b7c82 */ /* 0x000fd60008000000 */
.L_x_39:
[----:B------:R-:W-:Y:S01]  /*1ec0*/  ULEA UR17, UR27, UR6, 0x3 ;  /* 0x000000061b117291 */ /* 0x000fe2000f8e18ff */
[----:B--2---:R-:W-:Y:S01]  /*1ed0*/  @P5 MOV R3, 0x6000 ;  /* 0x0000600000035802 */ /* 0x004fe20000000f00 */
[----:B-12---:R-:W-:Y:S10]  /*1ee0*/  @P0 BRA `(.L_x_34) ;  /* 0x00000000000c0947 */ /* 0x006ff40003800000 */
[----:B------:R-:W-:-:S04]  /*1ef0*/  SHF.L.U32 R5, R15, 0x1f, RZ ;  /* 0x0000001f0f057819 */ /* 0x000fc800000006ff */
[----:B------:R-:W2:Y:S02]  /*1f00*/  SYNCS.PHASECHK.TRANS64.TRYWAIT P0, [UR17+0x88], R5 ;  /* 0x00008805ff0075a7 */ /* 0x000ea40008001111 */
[----:B--2---:R-:W-:Y:S05]  /*1f10*/  @!P0 BRA `(.L_x_35) ;  /* 0x0000006000308947 */ /* 0x004fea0003800000 */
.L_x_34:
[----:B------:R2:W-:Y:S01]  /*1f20*/  @P5 SYNCS.ARRIVE.TRANS64 RZ, [UR17], R3 ;  /* 0x00000003ffff59a7 */ /* 0x0005e20008000011 */
[----:B------:R-:W-:-:S04]  /*1f30*/  ULOP3.LUT UR8, UR22, 0x2, URZ, 0xfc, !UPT ;  /* 0x0000000216087892 */ /* 0x000fc8000f8efcff */
[----:B------:R-:W-:-:S09]  /*1f40*/  UISETP.NE.AND UP0, UPT, UR8, 0x2, UPT ;  /* 0x000000020800788c */ /* 0x000fd2000bf05270 */
[----:B------:R-:W-:Y:S05]  /*1f50*/  BRA.U UP0, `(.L_x_36) ;  /* 0x0000000100047547 */ /* 0x000fea000b800000 */
[----:B------:R-:W-:Y:S05]  /*1f60*/  BPT.TRAP 0x1 ;  /* 0x000000040000795c */ /* 0x000fea0000300000 */
.L_x_36:
[----:B------:R-:W-:Y:S04]  /*1f70*/  BSSY.RECONVERGENT B0, `(.L_x_37) ;  /* 0x0000003000007945 */ /* 0x000fe80003800200 */
[----:B------:R-:W-:Y:S05]  /*1f80*/  @!P4 BRA `(.L_x_38) ;  /* 0x000000000004c947 */ /* 0x000fea0003800000 */
[----:B------:R-:W-:Y:S05]  /*1f90*/  BPT.TRAP 0x1 ;  /* 0x000000040000795c */ /* 0x000fea0000300000 */
.L_x_38:
[----:B------:R-:W-:Y:S05]  /*1fa0*/  BSYNC.RECONVERGENT B0 ;  /* 0x0000000000007941 */ /* 0x000fea0003800200 */
.L_x_37:
        /* <DEDUP_REMOVED lines=9> */
[----:B------:R-:W-:Y:S02]  /*2040*/  USHF.L.U32 UR18, UR25, 0x6, URZ ;  /* 0x0000000619127899 */ /* 0x000fe400080006ff */
[----:B------:R-:W-:Y:S01]  /*2050*/  ULOP3.LUT UR17, UR17, 0xfefffff8, URZ, 0xc0, !UPT ;  /* 0xfefffff811117892 */ /* 0x000fe2000f8ec0ff */
[----:B-1----:R-:W-:Y:S01]  /*2060*/  SHF.L.U32 R2, R15, 0x1f, RZ ;  /* 0x0000001f0f027819 */ /* 0x002fe200000006ff */
[----:B------:R-:W-:Y:S02]  /*2070*/  UIADD3 UR16, UPT, UPT, UR16, 0x3400, URZ ;  /* 0x0000340010107890 */ /* 0x000fe4000fffe0ff */
[----:B------:R-:W-:Y:S01]  /*2080*/  UIADD3.X UR33, UPT, UPT, URZ, UR15, URZ, UP1, !UPT ;  /* 0x0000000fff217290 */ /* 0x000fe20008ffe4ff */
[----:B------:R4:W1:Y:S01]  /*2090*/  SYNCS.PHASECHK.TRANS64.TRYWAIT P0, [UR8+0x88], R2 ;  /* 0x00008802ff0075a7 */ /* 0x0008620008001108 */
[----:B------:R-:W-:-:S02]  /*20a0*/  ULEA UR8, UR27, UR6, 0xc ;  /* 0x000000061b087291 */ /* 0x000fc4000f8e60ff */
[----:B------:R-:W-:Y:S02]  /*20b0*/  UIADD3.X UR31, UPT, UPT, URZ, UR15, URZ, UP0, !UPT ;  /* 0x0000000fff1f7290 */ /* 0x000fe400087fe4ff */
[----:B------:R-:W-:Y:S01]  /*20c0*/  UIADD3 UR8, UPT, UPT, UR8, 0x25400, URZ ;  /* 0x0002540008087890 */ /* 0x000fe2000fffe0ff */
[----:B------:R-:W-:Y:S01]  /*20d0*/  UMOV UR28, 0x0 ;  /* 0x00000000001c7882 */ /* 0x000fe20000000000 */
[----:B------:R-:W-:Y:S01]  /*20e0*/  UMOV UR29, 0x10000000 ;  /* 0x10000000001d7882 */ /* 0x000fe20000000000 */
[----:B------:R-:W-:Y:S01]  /*20f0*/  UMOV UR19, UR35 ;  /* 0x0000002300137c82 */ /* 0x000fe20008000000 */
[----:B------:R-:W-:Y:S01]  /*2100*/  UMOV UR20, UR36 ;  /* 0x0000002400147c82 */ /* 0x000fe20008000000 */
[----:B------:R-:W-:Y:S01]  /*2110*/  UMOV UR12, UR36 ;  /* 0x00000024000c7c82 */ /* 0x000fe20008000000 */
[----:B------:R-:W-:Y:S01]  /*2120*/  UMOV UR9, UR17 ;  /* 0x0000001100097c82 */ /* 0x000fe20008000000 */
[----:B------:R-:W-:Y:S01]  /*2130*/  UMOV UR10, UR18 ;  /* 0x00000012000a7c82 */ /* 0x000fe20008000000 */
[----:B------:R4:W-:Y:S01]  /*2140*/  UTMALDG.3D.2CTA [UR16], [UR32], desc[UR28] ;  /* 0x00001c10200075b4 */ /* 0x0009e20008211000 */
[----:B------:R-:W-:Y:S01]  /*2150*/  UIADD3 UR25, UPT, UPT, UR25, 0x1, URZ ;  /* 0x0000000119197890 */ /* 0x000fe2000fffe0ff */
[----:B------:R-:W-:-:S03]  /*2160*/  UMOV UR27, UR23 ;  /* 0x00000017001b7c82 */ /* 0x000fc60008000000 */
[----:B------:R-:W-:Y:S01]  /*2170*/  UISETP.NE.AND UP0, UPT, UR25, UR26, UPT ;  /* 0x0000001a1900728c */ /* 0x000fe2000bf05270 */
[----:B------:R4:W-:Y:S08]  /*2180*/  UTMALDG.3D.2CTA [UR8], [UR30], desc[UR28] ;  /* 0x00001c081e0075b4 */ /* 0x0009f00008211000 */
[----:B----4-:R-:W-:Y:S05]  /*2190*/  BRA.U UP0, `(.L_x_39) ;  /* 0xfffffffd00487547 */ /* 0x010fea000b83ffff */
.L_x_33:
[----:B-1----:R-:W-:Y:S01]  /*21a0*/  LEA R2, R14, UR6, 0x3 ;  /* 0x000000060e027c11 */ /* 0x002fe2000f8e18ff */
[----:B------:R-:W-:Y:S01]  /*21b0*/  NOP ;  /* 0x0000000000007918 */ /* 0x000fe20000000000 */
[----:B--2---:R-:W-:Y:S02]  /*21c0*/  SHF.L.U32 R3, R12, 0x1f, RZ ;  /* 0x0000001f0c037819 */ /* 0x004fe400000006ff */
[----:B------:R-:W-:Y:S02]  /*21d0*/  LEA R4, R14, UR6, 0x4 ;  /* 0x000000060e047c11 */ /* 0x000fe4000f8e20ff */
[----:B------:R-:W1:Y:S02]  /*21e0*/  SYNCS.PHASECHK.TRANS64.TRYWAIT P0, [R2+URZ+0x150], R3 ;  /* 0x00015003020075a7 */ /* 0x000e6400080011ff */
[----:B-1----:R-:W-:Y:S05]  /*21f0*/  @!P0 BRA `(.L_x_40) ;  /* 0x0000005c00908947 */ /* 0x002fea0003800000 */
.L_x_150:
[----:B------:R-:W2:Y:S01]  /*2200*/  LDS.128 R4, [R4+0x1e0] ;  /* 0x0001e00004047984 */ /* 0x000ea20000000c00 */
[----:B------:R-:W-:Y:S01]  /*2210*/  ISETP.GE.AND P0, PT, R26, 0x1, PT ;  /* 0x000000011a00780c */ /* 0x000fe20003f06270 */
[----:B-1----:R-:W-:Y:S01]  /*2220*/  VIADD R2, R2, 0x160 ;  /* 0x0000016002027836 */ /* 0x002fe20000000000 */
[----:B------:R-:W-:Y:S01]  /*2230*/  @!PT LDS RZ, [RZ] ;  /* 0x00000000fffff984 */ /* 0x000fe20000000800 */
[----:B------:R-:W-:Y:S01]  /*2240*/  @!PT LDS RZ, [RZ] ;  /* 0x00000000fffff984 */ /* 0x000fe20000000800 */
[----:B------:R-:W-:Y:S01]  /*2250*/  @!PT LDS RZ, [RZ] ;  /* 0x00000000fffff984 */ /* 0x000fe20000000800 */
[----:B------:R-:W-:Y:S01]  /*2260*/  @!PT LDS RZ, [RZ] ;  /* 0x00000000fffff984 */ /* 0x000fe20000000800 */
[----:B------:R1:W-:Y:S06]  /*2270*/  MEMBAR.ALL.CTA ;  /* 0x0000000000007992 */ /* 0x0003ec0000008000 */
[----:B-1----:R-:W1:Y:S01]  /*2280*/  FENCE.VIEW.ASYNC.S ;  /* 0x00000000000073c6 */ /* 0x002e620000000000 */
[----:B------:R-:W-:-:S04]  /*2290*/  PRMT R2, RZ, 0x654, R2 ;  /* 0x00000654ff027816 */ /* 0x000fc80000000002 */
[----:B-1----:R1:W-:Y:S01]  /*22a0*/  SYNCS.ARRIVE.TRANS64.RED.A1T0 RZ, [R2+URZ], RZ ;  /* 0x000000ff02ff79a7 */ /* 0x0023e200081004ff */
[----:B--2---:R-:W-:-:S13]  /*22b0*/  LOP3.LUT P2, RZ, R6, 0x1, RZ, 0xc0, !PT ;  /* 0x0000000106ff7812 */ /* 0x004fda000784c0ff */
[----:B------:R-:W-:Y:S01]  /*22c0*/  @P2 SHF.R.U32.HI R3, RZ, 0x10, R5 ;  /* 0x00000010ff032819 */ /* 0x000fe20000011605 */
[----:B------:R-:W-:Y:S01]  /*22d0*/  VOTEU.ANY UP0, P2 ;  /* 0x0000000000ff7886 */ /* 0x000fe20001000100 */
[----:B------:R-:W-:Y:S02]  /*22e0*/  @P2 MOV R13, R4 ;  /* 0x00000004000d2202 */ /* 0x000fe40000000f00 */
[----:B------:R-:W-:Y:S02]  /*22f0*/  @P2 R2UR.BROADCAST UR8, R3 ;  /* 0x00000000030822ca */ /* 0x000fe400008e0000 */
[----:B------:R-:W-:-:S11]  /*2300*/  @P2 LOP3.LUT R11, R5, 0xffff, RZ, 0xc0, !PT ;  /* 0x0000ffff050b2812 */ /* 0x000fd600078ec0ff */
[----:B------:R-:W-:Y:S01]  /*2310*/  @UP0 UMOV UR36, UR8 ;  /* 0x0000000800240c82 */ /* 0x000fe20008000000 */
[----:B-1----:R-:W-:Y:S05]  /*2320*/  @!P0 BRA `(.L_x_41) ;  /* 0x0000000000b88947 */ /* 0x002fea0003800000 */
[----:B------:R-:W3:Y:S01]  /*2330*/  LDC.64 R4, c[0x0][0xb18] ;  /* 0x0002c600ff047b82 */ /* 0x000ee20000000a00 */
[----:B------:R-:W-:-:S07]  /*2340*/  ISETP.NE.AND P3, PT, R26, 0x1, PT ;  /* 0x000000011a00780c */ /* 0x000fce0003f65270 */
[----:B------:R-:W1:Y:S08]  /*2350*/  LDC.64 R6, c[0x0][0xb10] ;  /* 0x0002c400ff067b82 */ /* 0x000e700000000a00 */
[----:B------:R-:W2:Y:S08]  /*2360*/  LDC R18, c[0x0][0xb20] ;  /* 0x0002c800ff127b82 */ /* 0x000eb00000000800 */
[----:B------:R-:W4:Y:S01]  /*2370*/  LDC R20, c[0x0][0xb0c] ;  /* 0x0002c300ff147b82 */ /* 0x000f220000000800 */
[----:B---3--:R-:W-:Y:S01]  /*2380*/  IMAD.HI.U32 R19, R0, R5, RZ ;  /* 0x0000000500137227 */ /* 0x008fe200078e00ff */
[----:B------:R-:W-:-:S03]  /*2390*/  ISETP.NE.AND P0, PT, R4, 0x1, PT ;  /* 0x000000010400780c */ /* 0x000fc60003f05270 */
[----:B------:R-:W-:-:S03]  /*23a0*/  IMAD.HI.U32 R5, R11, R5, RZ ;  /* 0x000000050b057227 */ /* 0x000fc600078e00ff */
[----:B------:R-:W3:Y:S01]  /*23b0*/  LDC.64 R2, c[0x0][0xb28] ;  /* 0x0002ca00ff027b82 */ /* 0x000ee20000000a00 */
[----:B-1----:R-:W-:-:S04]  /*23c0*/  IMAD.HI.U32 R22, R9, R6, RZ ;  /* 0x0000000609167227 */ /* 0x002fc800078e00ff */
[----:B------:R-:W-:Y:S01]  /*23d0*/  IMAD.HI.U32 R24, R13, R6, RZ ;  /* 0x000000060d187227 */ /* 0x000fe200078e00ff */
[----:B------:R-:W-:Y:S02]  /*23e0*/  SHF.R.U32.HI R22, RZ, R7, R22 ;  /* 0x00000007ff167219 */ /* 0x000fe40000011616 */
[-C--:B--2---:R-:W-:Y:S02]  /*23f0*/  SHF.R.U32.HI R19, RZ, R18.reuse, R19 ;  /* 0x00000012ff137219 */ /* 0x084fe40000011613 */
[----:B------:R-:W-:Y:S02]  /*2400*/  SHF.R.U32.HI R18, RZ, R18, R5 ;  /* 0x00000012ff127219 */ /* 0x000fe40000011605 */
[----:B------:R-:W-:Y:S02]  /*2410*/  SEL R19, R0, R19, !P0 ;  /* 0x0000001300137207 */ /* 0x000fe40004000000 */
[----:B------:R-:W-:Y:S02]  /*2420*/  SHF.R.U32.HI R24, RZ, R7, R24 ;  /* 0x00000007ff187219 */ /* 0x000fe40000011618 */
[----:B----4-:R-:W-:-:S02]  /*2430*/  ISETP.NE.AND P1, PT, R20, 0x1, PT ;  /* 0x000000011400780c */ /* 0x010fc40003f25270 */
[----:B------:R-:W-:Y:S02]  /*2440*/  SEL R5, R11, R18, !P0 ;  /* 0x000000120b057207 */ /* 0x000fe40004000000 */
[----:B------:R-:W-:Y:S02]  /*2450*/  SEL R21, R9, R22, !P1 ;  /* 0x0000001609157207 */ /* 0x000fe40004800000 */
[----:B------:R-:W-:Y:S01]  /*2460*/  SEL R7, R13, R24, !P1 ;  /* 0x000000180d077207 */ /* 0x000fe20004800000 */
[----:B---3--:R-:W-:-:S04]  /*2470*/  IMAD.HI.U32 R22, R19, R2, RZ ;  /* 0x0000000213167227 */ /* 0x008fc800078e00ff */
[----:B------:R-:W-:Y:S01]  /*2480*/  IMAD.HI.U32 R6, R21, R2, RZ ;  /* 0x0000000215067227 */ /* 0x000fe200078e00ff */
[----:B------:R-:W-:-:S04]  /*2490*/  @P3 SHF.R.U32.HI R19, RZ, R3, R22 ;  /* 0x00000003ff133219 */ /* 0x000fc80000011616 */
        /* <DEDUP_REMOVED lines=8> */
[----:B------:R-:W-:-:S04]  /*2520*/  @!P0 IMAD.HI.U32 R18, R7, R2, RZ ;  /* 0x0000000207128227 */ /* 0x000fc800078e00ff */
[----:B------:R-:W-:Y:S01]  /*2530*/  IMAD.MOV R2, RZ, RZ, -R6 ;  /* 0x000000ffff027224 */ /* 0x000fe200078e0a06 */
[----:B------:R-:W-:-:S03]  /*2540*/  @!P0 SHF.R.U32.HI R18, RZ, R3, R18 ;  /* 0x00000003ff128219 */ /* 0x000fc60000011612 */
[----:B------:R-:W-:Y:S01]  /*2550*/  IMAD R2, R26, R2, R5 ;  /* 0x000000021a027224 */ /* 0x000fe200078e0205 */
[----:B------:R-:W-:Y:S02]  /*2560*/  @!P0 SEL R3, R7, R18, !P3 ;  /* 0x0000001207038207 */ /* 0x000fe40005800000 */
[----:B------:R-:W-:-:S03]  /*2570*/  IADD3 R18, PT, PT, -R5, RZ, RZ ;  /* 0x000000ff05127210 */ /* 0x000fc60007ffe1ff */
[--C-:B------:R-:W-:Y:S02]  /*2580*/  @!P0 IMAD.IADD R6, R6, 0x1, -R3.reuse ;  /* 0x0000000106068824 */ /* 0x100fe400078e0a03 */
[----:B------:R-:W-:Y:S01]  /*2590*/  @!P0 IMAD R3, R2, R21, R3 ;  /* 0x0000001502038224 */ /* 0x000fe200078e0203 */
[----:B------:R-:W-:Y:S01]  /*25a0*/  IADD3 R2, PT, PT, -R7, RZ, RZ ;  /* 0x000000ff07027210 */ /* 0x000fe20007ffe1ff */
[----:B------:R-:W-:Y:S02]  /*25b0*/  @!P0 IMAD R5, R26, R6, R7 ;  /* 0x000000061a058224 */ /* 0x000fe400078e0207 */
[----:B------:R-:W-:Y:S02]  /*25c0*/  IMAD R11, R4, R18, R11 ;  /* 0x00000012040b7224 */ /* 0x000fe400078e020b */
[----:B------:R-:W-:Y:S02]  /*25d0*/  @!P0 IMAD.MOV.U32 R7, RZ, RZ, R3 ;  /* 0x000000ffff078224 */ /* 0x000fe400078e0003 */
[----:B------:R-:W-:-:S02]  /*25e0*/  IMAD R2, R20, R2, R13 ;  /* 0x0000000214027224 */ /* 0x000fc400078e020d */
[----:B------:R-:W-:Y:S02]  /*25f0*/  IMAD R11, R5, R4, R11 ;  /* 0x00000004050b7224 */ /* 0x000fe400078e020b */
[----:B------:R-:W-:Y:S02]  /*2600*/  IMAD R13, R7, R20, R2 ;  /* 0x00000014070d7224 */ /* 0x000fe400078e0202 */
.L_x_41:
[----:B------:R-:W1:Y:S02]  /*2610*/  LDCU UR8, c[0x0][0xb30] ;  /* 0x00016600ff0877ac */ /* 0x000e640008000800 */
[----:B-1----:R-:W-:-:S09]  /*2620*/  UISETP.NE.AND UP0, UPT, UR8, 0x1, UPT ;  /* 0x000000010800788c */ /* 0x002fd2000bf05270 */
[----:B------:R-:W-:Y:S05]  /*2630*/  BRA.U UP0, `(.L_x_42) ;  /* 0x0000000100407547 */ /* 0x000fea000b800000 */
[----:B------:R-:W1:Y:S08]  /*2640*/  LDC.64 R4, c[0x0][0xb10] ;  /* 0x0002c400ff047b82 */ /* 0x000e700000000a00 */
[----:B------:R-:W2:Y:S08]  /*2650*/  LDC.64 R2, c[0x0][0xb18] ;  /* 0x0002c600ff027b82 */ /* 0x000eb00000000a00 */
[----:B------:R-:W4:Y:S08]  /*2660*/  LDC R6, c[0x0][0xb20] ;  /* 0x0002c800ff067b82 */ /* 0x000f300000000800 */
[----:B------:R-:W3:Y:S01]  /*2670*/  LDC R18, c[0x0][0xb0c] ;  /* 0x0002c300ff127b82 */ /* 0x000ee20000000800 */
[----:B-1----:R-:W-:-:S05]  /*2680*/  IMAD.HI.U32 R4, R13, R4, RZ ;  /* 0x000000040d047227 */ /* 0x002fca00078e00ff */
[----:B------:R-:W-:Y:S01]  /*2690*/  SHF.R.U32.HI R4, RZ, R5, R4 ;  /* 0x00000005ff047219 */ /* 0x000fe20000011604 */
[----:B--2---:R-:W-:Y:S01]  /*26a0*/  IMAD.HI.U32 R3, R11, R3, RZ ;  /* 0x000000030b037227 */ /* 0x004fe200078e00ff */
[----:B------:R-:W-:-:S04]  /*26b0*/  ISETP.NE.AND P0, PT, R2, 0x1, PT ;  /* 0x000000010200780c */ /* 0x000fc80003f05270 */
[----:B----4-:R-:W-:-:S04]  /*26c0*/  SHF.R.U32.HI R6, RZ, R6, R3 ;  /* 0x00000006ff067219 */ /* 0x010fc80000011603 */
[----:B------:R-:W-:Y:S02]  /*26d0*/  SEL R3, R11, R6, !P0 ;  /* 0x000000060b037207 */ /* 0x000fe40004000000 */
[----:B---3--:R-:W-:-:S04]  /*26e0*/  ISETP.NE.AND P1, PT, R18, 0x1, PT ;  /* 0x000000011200780c */ /* 0x008fc80003f25270 */
[----:B------:R-:W-:-:S05]  /*26f0*/  SEL R4, R13, R4, !P1 ;  /* 0x000000040d047207 */ /* 0x000fca0004800000 */
[----:B------:R-:W-:Y:S02]  /*2700*/  IMAD.IADD R5, R3, 0x1, -R4 ;  /* 0x0000000103057824 */ /* 0x000fe400078e0a04 */
[----:B------:R-:W-:Y:S02]  /*2710*/  IMAD.IADD R3, R4, 0x1, -R3 ;  /* 0x0000000104037824 */ /* 0x000fe400078e0a03 */
[----:B------:R-:W-:Y:S02]  /*2720*/  IMAD R13, R5, R18, R13 ;  /* 0x00000012050d7224 */ /* 0x000fe400078e020d */
[----:B------:R-:W-:-:S07]  /*2730*/  IMAD R11, R3, R2, R11 ;  /* 0x00000002030b7224 */ /* 0x000fce00078e020b */
.L_x_42:
[----:B------:R-:W-:Y:S01]  /*2740*/  VIADD R14, R14, 0x1 ;  /* 0x000000010e0e7836 */ /* 0x000fe20000000000 */
[----:B------:R-:W-:Y:S01]  /*2750*/  PLOP3.LUT P1, PT, PT, PT, PT, 0x80, 0x8 ;  /* 0x000000000008781c */ /* 0x000fe20003f2f070 */
[----:B------:R-:W-:Y:S02]  /*2760*/  IMAD.IADD R21, R13, 0x1, R60 ;  /* 0x000000010d157824 */ /* 0x000fe400078e023c */
[----:B------:R-:W-:Y:S01]  /*2770*/  IMAD.IADD R20, R11, 0x1, R58 ;  /* 0x000000010b147824 */ /* 0x000fe200078e023a */
[----:B------:R-:W-:-:S04]  /*2780*/  ISETP.NE.AND P0, PT, R14, 0x2, PT ;  /* 0x000000020e00780c */ /* 0x000fc80003f05270 */
[----:B------:R-:W-:Y:S02]  /*2790*/  SEL R3, RZ, 0x1, P0 ;  /* 0x00000001ff037807 */ /* 0x000fe40000000000 */
[----:B------:R-:W-:Y:S02]  /*27a0*/  SEL R14, R14, RZ, P0 ;  /* 0x000000ff0e0e7207 */ /* 0x000fe40000000000 */
[----:B------:R-:W-:Y:S01]  /*27b0*/  LOP3.LUT R12, R12, R3, RZ, 0x3c, !PT ;  /* 0x000000030c0c7212 */ /* 0x000fe200078e3cff */
[----:B------:R-:W-:Y:S06]  /*27c0*/  @P2 BRA `(.L_x_43) ;  /* 0xfffffff000582947 */ /* 0x000fec000383ffff */
[----:B------:R-:W-:Y:S01]  /*27d0*/  UIADD3 UR6, UPT, UPT, UR6, 0x88, URZ ;  /* 0x0000008806067890 */ /* 0x000fe2000fffe0ff */
[----:B------:R-:W-:-:S03]  /*27e0*/  SHF.L.U32 R3, R15, 0x1f, RZ ;  /* 0x0000001f0f037819 */ /* 0x000fc600000006ff */
[----:B------:R-:W-:-:S09]  /*27f0*/  ULEA UR4, UR23, UR6, 0x3 ;  /* 0x0000000617047291 */ /* 0x000fd2000f8e18ff */
[----:B------:R-:W1:Y:S02]  /*2800*/  SYNCS.PHASECHK.TRANS64.TRYWAIT P0, [UR4], R3 ;  /* 0x00000003ff0075a7 */ /* 0x000e640008001104 */
[----:B-1----:R-:W-:Y:S05]  /*2810*/  @!P0 BRA `(.L_x_44) ;  /* 0x00000058001c8947 */ /* 0x002fea0003800000 */
.L_x_152:
[----:B------:R-:W-:-:S04]  /*2820*/  UIADD3 UR5, UPT, UPT, UR23, 0x1, URZ ;  /* 0x0000000117057890 */ /* 0x000fc8000fffe0ff */
[----:B------:R-:W-:-:S04]  /*2830*/  UISETP.NE.AND UP0, UPT, UR5, 0x11, UPT ;  /* 0x000000110500788c */ /* 0x000fc8000bf05270 */
[----:B------:R-:W-:Y:S02]  /*2840*/  USEL UR7, URZ, 0x1, UP0 ;  /* 0x00000001ff077887 */ /* 0x000fe40008000000 */
[----:B------:R-:W-:-:S04]  /*2850*/  USEL UR5, UR5, URZ, UP0 ;  /* 0x000000ff05057287 */ /* 0x000fc80008000000 */
[----:B------:R-:W-:Y:S01]  /*2860*/  ULEA UR4, UR5, UR6, 0x3 ;  /* 0x0000000605047291 */ /* 0x000fe2000f8e18ff */
[----:B------:R-:W-:-:S04]  /*2870*/  LOP3.LUT R2, R15, UR7, RZ, 0x3c, !PT ;  /* 0x000000070f027c12 */ /* 0x000fc8000f8e3cff */
[----:B-1----:R-:W-:-:S04]  /*2880*/  SHF.L.U32 R3, R2, 0x1f, RZ ;  /* 0x0000001f02037819 */ /* 0x002fc800000006ff */
[----:B------:R-:W1:Y:S02]  /*2890*/  SYNCS.PHASECHK.TRANS64.TRYWAIT P0, [UR4], R3 ;  /* 0x00000003ff0075a7 */ /* 0x000e640008001104 */
[----:B-1----:R-:W-:Y:S05]  /*28a0*/  @!P0 BRA `(.L_x_45) ;  /* 0x0000005800108947 */ /* 0x002fea0003800000 */
.L_x_154:
        /* <DEDUP_REMOVED lines=9> */
.L_x_156:
        /* <DEDUP_REMOVED lines=9> */
.L_x_158:
        /* <DEDUP_REMOVED lines=9> */
.L_x_160:
        /* <DEDUP_REMOVED lines=9> */
.L_x_162:
        /* <DEDUP_REMOVED lines=9> */
.L_x_164:
        /* <DEDUP_REMOVED lines=9> */
.L_x_166:
        /* <DEDUP_REMOVED lines=9> */
.L_x_168:
        /* <DEDUP_REMOVED lines=9> */
.L_x_170:
        /* <DEDUP_REMOVED lines=9> */
.L_x_172:
        /* <DEDUP_REMOVED lines=9> */
.L_x_174:
        /* <DEDUP_REMOVED lines=9> */
.L_x_176:
        /* <DEDUP_REMOVED lines=9> */
.L_x_178:
        /* <DEDUP_REMOVED lines=9> */
.L_x_180:
        /* <DEDUP_REMOVED lines=9> */
.L_x_182:
[----:B------:R-:W-:-:S04]  /*3090*/  UIADD3 UR5, UPT, UPT, UR5, 0x1, URZ ;  /* 0x0000000105057890 */ /* 0x000fc8000fffe0ff */
[----:B------:R-:W-:-:S04]  /*30a0*/  UISETP.NE.AND UP0, UPT, UR5, 0x11, UPT ;  /* 0x000000110500788c */ /* 0x000fc8000bf05270 */
[----:B------:R-:W-:Y:S02]  /*30b0*/  USEL UR4, URZ, 0x1, UP0 ;  /* 0x00000001ff047887 */ /* 0x000fe40008000000 */
[----:B------:R-:W-:-:S04]  /*30c0*/  USEL UR5, UR5, URZ, UP0 ;  /* 0x000000ff05057287 */ /* 0x000fc80008000000 */
[----:B------:R-:W-:Y:S01]  /*30d0*/  ULEA UR5, UR5, UR6, 0x3 ;  /* 0x0000000605057291 */ /* 0x000fe2000f8e18ff */
[----:B-1----:R-:W-:-:S04]  /*30e0*/  LOP3.LUT R3, R2, UR4, RZ, 0x3c, !PT ;  /* 0x0000000402037c12 */ /* 0x002fc8000f8e3cff */
[----:B------:R-:W-:Y:S01]  /*30f0*/  SHF.L.U32 R3, R3, 0x1f, RZ ;  /* 0x0000001f03037819 */ /* 0x000fe200000006ff */
[----:B---3--:R-:W-:-:S07]  /*3100*/  IMAD.U32 R0, RZ, RZ, UR5 ;  /* 0x00000005ff007e24 */ /* 0x008fce000f8e00ff */
.L_x_60:
[----:B-1----:R1:W2:Y:S02]  /*3110*/  SYNCS.PHASECHK.TRANS64.TRYWAIT P0, [R0+URZ], R3 ;  /* 0x00000003000075a7 */ /* 0x0022a400080011ff */
[----:B--2---:R-:W-:Y:S05]  /*3120*/  @!P0 NANOSLEEP.SYNCS 0x989680 ;  /* 0x009896800000895d */ /* 0x004fea0003900000 */
[----:B------:R-:W2:Y:S02]  /*3130*/  @!P0 SYNCS.PHASECHK.TRANS64 P0, [R0+URZ], R3 ;  /* 0x00000003000085a7 */ /* 0x000ea400080010ff */
[----:B--2---:R-:W-:Y:S05]  /*3140*/  @P0 EXIT ;  /* 0x000000000000094d */ /* 0x004fea0003800000 */
[----:B------:R-:W-:Y:S05]  /*3150*/  BRA `(.L_x_60) ;  /* 0xfffffffc00ec7947 */ /* 0x000fea000383ffff */
.L_x_23:
[----:B------:R-:W-:-:S04]  /*3160*/  UISETP.NE.AND UP1, UPT, UR37, URZ, UPT ;  /* 0x000000ff2500728c */ /* 0x000fc8000bf25270 */
[----:B------:R-:W-:-:S09]  /*3170*/  UISETP.NE.OR UP1, UPT, UR10, 0x1, UP1 ;  /* 0x000000010a00788c */ /* 0x000fd20008f25670 */
[----:B------:R-:W-:Y:S05]  /*3180*/  BRA.U UP1, `(.L_x_61) ;  /* 0x00000005014c7547 */ /* 0x000fea000b800000 */
[----:B------:R-:W-:Y:S01]  /*3190*/  HFMA2 R11, -RZ, RZ, 0, 0 ;  /* 0x00000000ff0b7431 */ /* 0x000fe200000001ff */
[----:B------:R-:W-:Y:S01]  /*31a0*/  ISETP.GE.U32.AND P2, PT, R10, 0x2, PT ;  /* 0x000000020a00780c */ /* 0x000fe20003f46070 */
[----:B------:R-:W-:Y:S01]  /*31b0*/  IMAD.MOV.U32 R12, RZ, RZ, 0x1 ;  /* 0x00000001ff0c7424 */ /* 0x000fe200078e00ff */
[----:B------:R-:W-:Y:S01]  /*31c0*/  CS2R R8, SRZ ;  /* 0x0000000000087805 */ /* 0x000fe2000001ff00 */
[----:B------:R-:W-:Y:S01]  /*31d0*/  IMAD.MOV.U32 R3, RZ, RZ, RZ ;  /* 0x000000ffff037224 */ /* 0x000fe200078e00ff */
[----:B------:R-:W-:Y:S01]  /*31e0*/  UMOV UR4, 0x400 ;  /* 0x0000040000047882 */ /* 0x000fe20000000000 */
[----:B------:R-:W-:Y:S01]  /*31f0*/  UMOV UR6, URZ ;  /* 0x000000ff00067c82 */ /* 0x000fe20008000000 */
[----:B------:R-:W-:-:S12]  /*3200*/  ULEA UR37, UR37, UR4, 0x18 ;  /* 0x0000000425257291 */ /* 0x000fd8000f8ec0ff */
.L_x_65:
[----:B------:R-:W-:Y:S02]  /*3210*/  LEA R0, R3, UR37, 0x3 ;  /* 0x0000002503007c11 */ /* 0x000fe4000f8e18ff */
[----:B------:R-:W-:-:S03]  /*3220*/  SHF.L.U32 R5, R8, 0x1f, RZ ;  /* 0x0000001f08057819 */ /* 0x000fc600000006ff */
[----:B------:R-:W-:Y:S01]  /*3230*/  VIADD R4, R0, 0x1c0 ;  /* 0x000001c000047836 */ /* 0x000fe20000000000 */
[----:B------:R-:W1:Y:S02]  /*3240*/  SYNCS.PHASECHK.TRANS64.TRYWAIT P0, [R0+URZ+0x1b0], R5 ;  /* 0x0001b005000075a7 */ /* 0x000e6400080011ff */
[----:B-1----:R-:W-:Y:S05]  /*3250*/  @!P0 BRA `(.L_x_62) ;  /* 0x00000054000c8947 */ /* 0x002fea0003800000 */
.L_x_183:
[----:B------:R-:W-:Y:S01]  /*3260*/  ULEA UR5, UR6, UR37, 0x3 ;  /* 0x0000002506057291 */ /* 0x000fe2000f8e18ff */
[----:B------:R-:W-:Y:S01]  /*3270*/  PRMT R4, RZ, 0x654, R4 ;  /* 0x00000654ff047816 */ /* 0x000fe20000000004 */
[----:B-1----:R-:W-:Y:S01]  /*3280*/  @!P2 IMAD.MOV.U32 R5, RZ, RZ, 0x10 ;  /* 0x00000010ff05a424 */ /* 0x002fe200078e00ff */
[----:B------:R-:W-:Y:S01]  /*3290*/  SHF.L.U32 R7, R12, 0x1f, RZ ;  /* 0x0000001f0c077819 */ /* 0x000fe200000006ff */
[----:B------:R-:W-:Y:S01]  /*32a0*/  UIADD3 UR4, UPT, UPT, UR5, 0x150, URZ ;  /* 0x0000015005047890 */ /* 0x000fe2000fffe0ff */
[----:B------:R1:W-:Y:S05]  /*32b0*/  SYNCS.ARRIVE.TRANS64.RED.A1T0 RZ, [R4+URZ], RZ ;  /* 0x000000ff04ff79a7 */ /* 0x0003ea00081004ff */
[----:B------:R-:W-:Y:S01]  /*32c0*/  IMAD.U32 R13, RZ, RZ, UR4 ;  /* 0x00000004ff0d7e24 */ /* 0x000fe2000f8e00ff */
[----:B------:R-:W2:Y:S04]  /*32d0*/  SYNCS.PHASECHK.TRANS64.TRYWAIT P0, [UR5+0x160], R7 ;  /* 0x00016007ff0075a7 */ /* 0x000ea80008001105 */
[----:B------:R-:W-:Y:S01]  /*32e0*/  PRMT R13, R10, 0x654, R13 ;  /* 0x000006540a0d7816 */ /* 0x000fe2000000000d */
[----:B-12---:R-:W-:Y:S06]  /*32f0*/  @!P0 BRA `(.L_x_63) ;  /* 0x0000005000f88947 */ /* 0x006fec0003800000 */
.L_x_185:
[----:B------:R-:W-:Y:S01]  /*3300*/  ULEA UR4, UR6, UR37, 0x4 ;  /* 0x0000002506047291 */ /* 0x000fe2000f8e20ff */
[----:B------:R-:W-:Y:S01]  /*3310*/  SEL R2, R13, R2, !P2 ;  /* 0x000000020d027207 */ /* 0x000fe20005000000 */
[----:B------:R-:W-:Y:S01]  /*3320*/  UIADD3 UR5, UPT, UPT, UR5, 0x150, URZ ;  /* 0x0000015005057890 */ /* 0x000fe2000fffe0ff */
[----:B-1----:R-:W-:Y:S01]  /*3330*/  LEA R0, R11, UR37, 0x3 ;  /* 0x000000250b007c11 */ /* 0x002fe2000f8e18ff */
[----:B------:R-:W-:Y:S01]  /*3340*/  UIADD3 UR4, UPT, UPT, UR4, 0x1e0, URZ ;  /* 0x000001e004047890 */ /* 0x000fe2000fffe0ff */
[----:B------:R1:W-:Y:S01]  /*3350*/  @!P2 SYNCS.ARRIVE.TRANS64.RED RZ, [R2+URZ], R5 ;  /* 0x0000000502ffa9a7 */ /* 0x0003e200080004ff */
[----:B------:R-:W-:Y:S01]  /*3360*/  UIADD3 UR6, UPT, UPT, UR6, 0x1, URZ ;  /* 0x0000000106067890 */ /* 0x000fe2000fffe0ff */
[----:B------:R-:W-:-:S03]  /*3370*/  VIADD R3, R3, 0x1 ;  /* 0x0000000103037836 */ /* 0x000fc60000000000 */
[----:B------:R-:W-:Y:S02]  /*3380*/  UISETP.NE.AND UP0, UPT, UR6, 0x2, UPT ;  /* 0x000000020600788c */ /* 0x000fe4000bf05270 */
[----:B------:R-:W-:Y:S01]  /*3390*/  ISETP.NE.AND P0, PT, R3, 0x2, PT ;  /* 0x000000020300780c */ /* 0x000fe20003f05270 */
[----:B------:R-:W-:Y:S06]  /*33a0*/  UGETNEXTWORKID.BROADCAST [UR4], [UR5] ;  /* 0x00000000040073ca */ /* 0x000fec0008000100 */
[----:B------:R-:W-:Y:S02]  /*33b0*/  USEL UR4, URZ, 0x1, UP0 ;  /* 0x00000001ff047887 */ /* 0x000fe40008000000 */
[----:B------:R-:W-:-:S04]  /*33c0*/  USEL UR6, UR6, URZ, UP0 ;  /* 0x000000ff06067287 */ /* 0x000fc80008000000 */
[----:B------:R-:W-:Y:S02]  /*33d0*/  LOP3.LUT R12, R12, UR4, RZ, 0x3c, !PT ;  /* 0x000000040c0c7c12 */ /* 0x000fe4000f8e3cff */
[----:B-1----:R-:W-:-:S04]  /*33e0*/  SHF.L.U32 R5, R9, 0x1f, RZ ;  /* 0x0000001f09057819 */ /* 0x002fc800000006ff */
[----:B------:R-:W1:Y:S02]  /*33f0*/  SYNCS.PHASECHK.TRANS64.TRYWAIT P1, [R0+URZ+0x150], R5 ;  /* 0x00015005000075a7 */ /* 0x000e6400080211ff */
[----:B-1----:R-:W-:Y:S05]  /*3400*/  @!P1 BRA `(.L_x_64) ;  /* 0x0000005000cc9947 */ /* 0x002fea0003800000 */
.L_x_186:
[----:B------:R-:W-:Y:S01]  /*3410*/  LEA R4, R11, UR37, 0x4 ;  /* 0x000000250b047c11 */ /* 0x000fe2000f8e20ff */
[----:B-1----:R-:W-:Y:S01]  /*3420*/  VIADD R0, R0, 0x160 ;  /* 0x0000016000007836 */ /* 0x002fe20000000000 */
[----:B------:R-:W-:Y:S01]  /*3430*/  SEL R3, R3, RZ, P0 ;  /* 0x000000ff03037207 */ /* 0x000fe20000000000 */
[----:B------:R-:W-:-:S03]  /*3440*/  VIADD R11, R11, 0x1 ;  /* 0x000000010b0b7836 */ /* 0x000fc60000000000 */
[----:B------:R-:W1:Y:S01]  /*3450*/  LDS.128 R4, [R4+0x1e0] ;  /* 0x0001e00004047984 */ /* 0x000e620000000c00 */
[----:B------:R-:W-:Y:S02]  /*3460*/  PRMT R0, RZ, 0x654, R0 ;  /* 0x00000654ff007816 */ /* 0x000fe40000000000 */
[C---:B------:R-:W-:Y:S01]  /*3470*/  ISETP.NE.AND P1, PT, R11.reuse, 0x2, PT ;  /* 0x000000020b00780c */ /* 0x040fe20003f25270 */
[----:B------:R-:W-:Y:S01]  /*3480*/  @!PT LDS RZ, [RZ] ;  /* 0x00000000fffff984 */ /* 0x000fe20000000800 */
[----:B------:R-:W-:Y:S01]  /*3490*/  @!PT LDS RZ, [RZ] ;  /* 0x00000000fffff984 */ /* 0x000fe20000000800 */
[----:B------:R-:W-:Y:S01]  /*34a0*/  @!PT LDS RZ, [RZ] ;  /* 0x00000000fffff984 */ /* 0x000fe20000000800 */
[----:B------:R-:W-:Y:S01]  /*34b0*/  @!PT LDS RZ, [RZ] ;  /* 0x00000000fffff984 */ /* 0x000fe20000000800 */
[----:B------:R2:W-:Y:S06]  /*34c0*/  MEMBAR.ALL.CTA ;  /* 0x0000000000007992 */ /* 0x0005ec0000008000 */
[----:B--2---:R-:W2:Y:S01]  /*34d0*/  FENCE.VIEW.ASYNC.S ;  /* 0x00000000000073c6 */ /* 0x004ea20000000000 */
[----:B------:R-:W-:Y:S01]  /*34e0*/  SEL R11, R11, RZ, P1 ;  /* 0x000000ff0b0b7207 */ /* 0x000fe20000800000 */
[----:B--2---:R2:W-:Y:S01]  /*34f0*/  SYNCS.ARRIVE.TRANS64.RED.A1T0 RZ, [R0+URZ], RZ ;  /* 0x000000ff00ff79a7 */ /* 0x0045e200081004ff */
[----:B-1----:R-:W-:-:S02]  /*3500*/  LOP3.LUT P3, RZ, R6, 0x1, RZ, 0xc0, !PT ;  /* 0x0000000106ff7812 */ /* 0x002fc4000786c0ff */
[----:B------:R-:W-:-:S04]  /*3510*/  SEL R5, RZ, 0x1, P0 ;  /* 0x00000001ff057807 */ /* 0x000fc80000000000 */
[----:B------:R-:W-:Y:S02]  /*3520*/  LOP3.LUT R8, R8, R5, RZ, 0x3c, !PT ;  /* 0x0000000508087212 */ /* 0x000fe400078e3cff */
[----:B--2---:R-:W-:-:S04]  /*3530*/  SEL R0, RZ, 0x1, P1 ;  /* 0x00000001ff007807 */ /* 0x004fc80000800000 */
[----:B------:R-:W-:Y:S01]  /*3540*/  LOP3.LUT R9, R9, R0, RZ, 0x3c, !PT ;  /* 0x0000000009097212 */ /* 0x000fe200078e3cff */
[----:B------:R-:W-:Y:S06]  /*3550*/  @P3 BRA `(.L_x_65) ;  /* 0xfffffffc002c3947 */ /* 0x000fec000383ffff */
[----:B------:R-:W-:Y:S01]  /*3560*/  ULEA UR5, UR6, UR37, 0x3 ;  /* 0x0000002506057291 */ /* 0x000fe2000f8e18ff */
[----:B------:R-:W-:-:S08]  /*3570*/  SHF.L.U32 R3, R12, 0x1f, RZ ;  /* 0x0000001f0c037819 */ /* 0x000fd000000006ff */
[----:B------:R-:W1:Y:S02]  /*3580*/  SYNCS.PHASECHK.TRANS64 P0, [UR5+0x160], R3 ;  /* 0x00016003ff0075a7 */ /* 0x000e640008001005 */
[----:B-1----:R-:W-:Y:S05]  /*3590*/  @P0 BRA `(.L_x_66) ;  /* 0x0000000000080947 */ /* 0x002fea0003800000 */
[----:B------:R-:W1:Y:S02]  /*35a0*/  SYNCS.PHASECHK.TRANS64.TRYWAIT P0, [UR5+0x160], R3 ;  /* 0x00016003ff0075a7 */ /* 0x000e640008001105 */
[----:B-1----:R-:W-:Y:S05]  /*35b0*/  @!P0 BRA `(.L_x_67) ;  /* 0x0000005000748947 */ /* 0x002fea0003800000 */
.L_x_66:
[----:B------:R-:W-:-:S04]  /*35c0*/  UIADD3 UR4, UPT, UPT, UR6, 0x1, URZ ;  /* 0x0000000106047890 */ /* 0x000fc8000fffe0ff */
[----:B------:R-:W-:-:S04]  /*35d0*/  UISETP.NE.AND UP0, UPT, UR4, 0x2, UPT ;  /* 0x000000020400788c */ /* 0x000fc8000bf05270 */
[----:B------:R-:W-:Y:S02]  /*35e0*/  USEL UR7, URZ, 0x1, UP0 ;  /* 0x00000001ff077887 */ /* 0x000fe40008000000 */
[----:B------:R-:W-:-:S04]  /*35f0*/  USEL UR4, UR4, URZ, UP0 ;  /* 0x000000ff04047287 */ /* 0x000fc80008000000 */
[----:B------:R-:W-:Y:S01]  /*3600*/  ULEA UR4, UR4, UR37, 0x3 ;  /* 0x0000002504047291 */ /* 0x000fe2000f8e18ff */
[----:B-1----:R-:W-:-:S04]  /*3610*/  LOP3.LUT R3, R12, UR7, RZ, 0x3c, !PT ;  /* 0x000000070c037c12 */ /* 0x002fc8000f8e3cff */
[----:B------:R-:W-:-:S04]  /*3620*/  SHF.L.U32 R0, R3, 0x1f, RZ ;  /* 0x0000001f03007819 */ /* 0x000fc800000006ff */
[----:B------:R-:W1:Y:S02]  /*3630*/  SYNCS.PHASECHK.TRANS64 P0, [UR4+0x160], R0 ;  /* 0x00016000ff0075a7 */ /* 0x000e640008001004 */
[----:B-1----:R-:W-:Y:S05]  /*3640*/  @P0 EXIT ;  /* 0x000000000000094d */ /* 0x002fea0003800000 */
[----:B------:R-:W-:Y:S02]  /*3650*/  SHF.L.U32 R3, R3, 0x1f, RZ ;  /* 0x0000001f03037819 */ /* 0x000fe400000006ff */
[----:B------:R-:W-:-:S07]  /*3660*/  MOV R0, UR4 ;  /* 0x0000000400007c02 */ /* 0x000fce0008000f00 */
.L_x_68:
[----:B-1----:R1:W2:Y:S02]  /*3670*/  SYNCS.PHASECHK.TRANS64.TRYWAIT P0, [R0+URZ+0x160], R3 ;  /* 0x00016003000075a7 */ /* 0x0022a400080011ff */
[----:B--2---:R-:W-:Y:S05]  /*3680*/  @!P0 NANOSLEEP.SYNCS 0x989680 ;  /* 0x009896800000895d */ /* 0x004fea0003900000 */
[----:B------:R-:W2:Y:S02]  /*3690*/  @!P0 SYNCS.PHASECHK.TRANS64 P0, [R0+URZ+0x160], R3 ;  /* 0x00016003000085a7 */ /* 0x000ea400080010ff */
[----:B--2---:R-:W-:Y:S05]  /*36a0*/  @P0 EXIT ;  /* 0x000000000000094d */ /* 0x004fea0003800000 */
[----:B------:R-:W-:Y:S05]  /*36b0*/  BRA `(.L_x_68) ;  /* 0xfffffffc00ec7947 */ /* 0x000fea000383ffff */
.L_x_61:
[----:B------:R-:W-:Y:S05]  /*36c0*/  BRA.U UP4, `(.L_x_69) ;  /* 0x0000001104d87547 */ /* 0x000fea000b800000 */
[----:B------:R-:W-:Y:S01]  /*36d0*/  UMOV UR6, 0x40 ;  /* 0x0000004000067882 */ /* 0x000fe20000000000 */
[----:B------:R-:W-:Y:S01]  /*36e0*/  NOP ;  /* 0x0000000000007918 */ /* 0x000fe20000000000 */
[----:B------:R-:W-:Y:S01]  /*36f0*/  ULEA UR6, UR37, UR6, 0x18 ;  /* 0x0000000625067291 */ /* 0x000fe2000f8ec0ff */
[----:B------:R-:W-:Y:S02]  /*3700*/  UMOV UR7, 0x400 ;  /* 0x0000040000077882 */ /* 0x000fe40000000000 */
[----:B------:R-:W-:-:S06]  /*3710*/  ULEA UR37, UR37, UR7, 0x18 ;  /* 0x0000000725257291 */ /* 0x000fcc000f8ec0ff */
[----:B------:R-:W1:Y:S02]  /*3720*/  LDS.U8 R2, [UR6+0x1c] ;  /* 0x00001c06ff027984 */ /* 0x000e640008000000 */
[----:B-1----:R-:W-:-:S13]  /*3730*/  ISETP.NE.AND P0, PT, R2, RZ, PT ;  /* 0x000000ff0200720c */ /* 0x002fda0003f05270 */
[----:B------:R-:W-:Y:S05]  /*3740*/  @P0 BRA `(.L_x_70) ;  /* 0x0000000400080947 */ /* 0x000fea0003800000 */
[----:B------:R-:W-:Y:S02]  /*3750*/  UISETP.NE.U32.AND UP0, UPT, UR5, 0x1, UPT ;  /* 0x000000010500788c */ /* 0x000fe4000bf05070 */
[----:B------:R-:W-:-:S07]  /*3760*/  UIADD3 UR8, UPT, UPT, UR6, 0x8, URZ ;  /* 0x0000000806087890 */ /* 0x000fce000fffe0ff */
[----:B------:R-:W-:Y:S05]  /*3770*/  BRA.U !UP0, `(.L_x_71) ;  /* 0x00000001089c7547 */ /* 0x000fea000b800000 */
[----:B------:R-:W-:Y:S01]  /*3780*/  ELECT P0, URZ, PT ;  /* 0x0000000000ff782f */ /* 0x000fe20003800000 */
[----:B------:R-:W-:-:S12]  /*3790*/  BSSY B0, `(.L_x_71) ;  /* 0x0000025000007945 */ /* 0x000fd80003800000 */
[----:B------:R-:W-:Y:S05]  /*37a0*/  @!P0 BRA `(.L_x_72) ;  /* 0x00000000008c8947 */ /* 0x000fea0003800000 */
[----:B------:R-:W-:-:S05]  /*37b0*/  UMOV UR7, 0x10 ;  /* 0x0000001000077882 */ /* 0x000fca0000000000 */
[----:B------:R-:W-:Y:S04]  /*37c0*/  DEPBAR.LE SB1, 0x36 ;  /* 0x00009d800000791a */ /* 0x000fe80000000000 */
[----:B------:R-:W1:Y:S02]  /*37d0*/  UTCATOMSWS.2CTA.FIND_AND_SET.ALIGN UP1, UR7, UR7 ;  /* 0x00000007000775e3 */ /* 0x000e640008220800 */
[----:B-1----:R-:W-:Y:S01]  /*37e0*/  MOV R11, UR7 ;  /* 0x00000007000b7c02 */ /* 0x002fe20008000f00 */
[----:B------:R-:W-:Y:S06]  /*37f0*/  BRA.U UP1, `(.L_x_73) ;  /* 0x0000000101187547 */ /* 0x000fec000b800000 */
.L_x_74:
[----:B------:R-:W-:Y:S05]  /*3800*/  NANOSLEEP 0x64 ;  /* 0x000000640000795d */ /* 0x000fea0003800000 */
[----:B------:R-:W-:-:S05]  /*3810*/  UMOV UR7, 0x10 ;  /* 0x0000001000077882 */ /* 0x000fca0000000000 */
[----:B------:R-:W-:Y:S04]  /*3820*/  DEPBAR.LE SB1, 0x36 ;  /* 0x00009d800000791a */ /* 0x000fe80000000000 */
[----:B------:R-:W1:Y:S02]  /*3830*/  UTCATOMSWS.2CTA.FIND_AND_SET.ALIGN UP1, UR7, UR7 ;  /* 0x00000007000775e3 */ /* 0x000e640008220800 */
[----:B-1----:R-:W-:Y:S01]  /*3840*/  MOV R11, UR7 ;  /* 0x00000007000b7c02 */ /* 0x002fe20008000f00 */
[----:B------:R-:W-:Y:S05]  /*3850*/  BRA.U !UP1, `(.L_x_74) ;  /* 0xfffffffd09e87547 */ /* 0x000fea000b83ffff */
.L_x_73:
[----:B------:R-:W1:Y:S01]  /*3860*/  LDS R5, [UR6+0x10] ;  /* 0x00001006ff057984 */ /* 0x000e620008000800 */
[----:B------:R-:W-:Y:S01]  /*3870*/  IMAD.U32 R3, RZ, RZ, UR37 ;  /* 0x00000025ff037e24 */ /* 0x000fe2000f8e00ff */
[----:B------:R-:W-:-:S03]  /*3880*/  MOV R2, UR4 ;  /* 0x0000000400027c02 */ /* 0x000fc60008000f00 */
[----:B------:R-:W-:Y:S01]  /*3890*/  VIADD R3, R3, 0x200 ;  /* 0x0000020003037836 */ /* 0x000fe20000000000 */
[----:B-1----:R-:W-:-:S04]  /*38a0*/  SHF.L.U32 R5, R5, 0x1f, RZ ;  /* 0x0000001f05057819 */ /* 0x002fc800000006ff */
[----:B------:R-:W1:Y:S02]  /*38b0*/  SYNCS.PHASECHK.TRANS64.TRYWAIT P0, [UR6+0x8], R5 ;  /* 0x00000805ff0075a7 */ /* 0x000e640008001106 */
[----:B-1----:R-:W-:Y:S05]  /*38c0*/  @P0 BRA `(.L_x_75) ;  /* 0x0000000000080947 */ /* 0x002fea0003800000 */
[----:B------:R-:W1:Y:S02]  /*38d0*/  SYNCS.PHASECHK.TRANS64.TRYWAIT P0, [UR6+0x8], R5 ;  /* 0x00000805ff0075a7 */ /* 0x000e640008001106 */
[----:B-1----:R-:W-:Y:S05]  /*38e0*/  @!P0 BRA `(.L_x_76) ;  /* 0x0000004c00c08947 */ /* 0x002fea0003800000 */
.L_x_75:
[----:B-1----:R-:W-:Y:S01]  /*38f0*/  HFMA2 R4, -RZ, RZ, 0, 5.9604644775390625e-08 ;  /* 0x00000001ff047431 */ /* 0x002fe200000001ff */
[----:B------:R-:W-:Y:S01]  /*3900*/  UPRMT UR7, UR4, 0x654, UR8 ;  /* 0x0000065404077896 */ /* 0x000fe20008000008 */
[----:B------:R-:W-:Y:S01]  /*3910*/  IMAD.MOV.U32 R6, RZ, RZ, 0xffff ;  /* 0x0000ffffff067424 */ /* 0x000fe200078e00ff */
[----:B------:R-:W-:Y:S01]  /*3920*/  PRMT R2, R2, 0x654, R3 ;  /* 0x0000065402027816 */ /* 0x000fe20000000003 */
[----:B------:R-:W-:Y:S02]  /*3930*/  IMAD.MOV.U32 R5, RZ, RZ, 0x4 ;  /* 0x00000004ff057424 */ /* 0x000fe400078e00ff */
[----:B------:R-:W-:Y:S01]  /*3940*/  IMAD.SHL.U32 R9, R11, 0x20, RZ ;  /* 0x000000200b097824 */ /* 0x000fe200078e00ff */
[----:B------:R-:W-:Y:S02]  /*3950*/  MOV R3, UR7 ;  /* 0x0000000700037c02 */ /* 0x000fe40008000f00 */
[-C--:B------:R-:W-:Y:S01]  /*3960*/  SHF.L.U32 R7, R6, R11.reuse, RZ ;  /* 0x0000000b06077219 */ /* 0x080fe200000006ff */
[----:B------:R1:W-:Y:S01]  /*3970*/  SYNCS.ARRIVE.TRANS64.RED RZ, [UR7], R5 ;  /* 0x00000005ffff79a7 */ /* 0x0003e20008000407 */
[----:B------:R-:W-:Y:S01]  /*3980*/  SHF.L.U32 R6, R4, R11, RZ ;  /* 0x0000000b04067219 */ /* 0x000fe200000006ff */
[----:B------:R1:W-:Y:S04]  /*3990*/  STS [UR37+0x200], R9 ;  /* 0x00020009ff007988 */ /* 0x0003e80008000825 */
[----:B------:R1:W-:Y:S04]  /*39a0*/  STAS [R2.64], R11 ;  /* 0x0000000b02007dbd */ /* 0x0003e8000c0008ff */
[----:B------:R1:W-:Y:S04]  /*39b0*/  ATOMS.OR RZ, [UR6+0x14], R7 ;  /* 0x00001407ffff798c */ /* 0x0003e8000b000006 */
[----:B------:R1:W-:Y:S04]  /*39c0*/  ATOMS.OR RZ, [UR6+0x18], R6 ;  /* 0x00001806ffff798c */ /* 0x0003e8000b000006 */
[----:B------:R1:W-:Y:S02]  /*39d0*/  ATOMS.XOR RZ, [UR6+0x10], R4 ;  /* 0x00001004ffff798c */ /* 0x0003e4000b800006 */
.L_x_72:
[----:B------:R-:W-:Y:S05]  /*39e0*/  BSYNC B0 ;  /* 0x0000000000007941 */ /* 0x000fea0003800000 */
.L_x_71:
[----:B------:R-:W-:Y:S05]  /*39f0*/  BRA.U UP0, `(.L_x_77) ;  /* 0x00000001006c7547 */ /* 0x000fea000b800000 */
[----:B------:R-:W-:-:S03]  /*3a00*/  UMOV UR7, 0xffffffff ;  /* 0xffffffff00077882 */ /* 0x000fc60000000000 */
[----:B------:R-:W-:Y:S05]  /*3a10*/  BRA.DIV UR7, `(.L_x_78) ;  /* 0x0000004e078c7947 */ /* 0x000fea000b800000 */
[----:B------:R-:W-:-:S13]  /*3a20*/  ELECT P6, URZ, PT ;  /* 0x0000000000ff782f */ /* 0x000fda00038c0000 */
.L_x_190:
[----:B------:R-:W-:Y:S05]  /*3a30*/  @!P6 BRA `(.L_x_77) ;  /* 0x00000000005ce947 */ /* 0x000fea0003800000 */
[----:B-1----:R-:W1:Y:S02]  /*3a40*/  LDS R3, [UR6+0x10] ;  /* 0x00001006ff037984 */ /* 0x002e640008000800 */
[----:B-1----:R-:W-:-:S04]  /*3a50*/  SHF.L.U32 R3, R3, 0x1f, RZ ;  /* 0x0000001f03037819 */ /* 0x002fc800000006ff */
[----:B------:R-:W1:Y:S02]  /*3a60*/  SYNCS.PHASECHK.TRANS64.TRYWAIT P0, [UR6+0x8], R3 ;  /* 0x00000803ff0075a7 */ /* 0x000e640008001106 */
[----:B-1----:R-:W-:Y:S05]  /*3a70*/  @P0 BRA `(.L_x_79) ;  /* 0x0000000000080947 */ /* 0x002fea0003800000 */
[----:B------:R-:W1:Y:S02]  /*3a80*/  SYNCS.PHASECHK.TRANS64.TRYWAIT P0, [UR6+0x8], R3 ;  /* 0x00000803ff0075a7 */ /* 0x000e640008001106 */
[----:B-1----:R-:W-:Y:S05]  /*3a90*/  @!P0 BRA `(.L_x_80) ;  /* 0x0000004c008c8947 */ /* 0x002fea0003800000 */
.L_x_79:
[----:B------:R-:W2:Y:S01]  /*3aa0*/  LDS R5, [UR37+0x200] ;  /* 0x00020025ff057984 */ /* 0x000ea20008000800 */
[----:B-1----:R-:W-:Y:S02]  /*3ab0*/  HFMA2 R2, -RZ, RZ, 0, 5.9604644775390625e-08 ;  /* 0x00000001ff027431 */ /* 0x002fe400000001ff */
[----:B------:R-:W-:Y:S01]  /*3ac0*/  IMAD.MOV.U32 R3, RZ, RZ, 0xffff ;  /* 0x0000ffffff037424 */ /* 0x000fe200078e00ff */
[----:B------:R-:W-:Y:S01]  /*3ad0*/  UPRMT UR7, UR4, 0x654, UR8 ;  /* 0x0000065404077896 */ /* 0x000fe20008000008 */
[----:B--2---:R-:W-:-:S03]  /*3ae0*/  IMAD.SHL.U32 R4, R5, 0x20, RZ ;  /* 0x0000002005047824 */ /* 0x004fc600078e00ff */
[-C--:B------:R-:W-:Y:S02]  /*3af0*/  SHF.L.U32 R3, R3, R5.reuse, RZ ;  /* 0x0000000503037219 */ /* 0x080fe400000006ff */
[----:B------:R-:W-:Y:S01]  /*3b00*/  SHF.L.U32 R5, R2, R5, RZ ;  /* 0x0000000502057219 */ /* 0x000fe200000006ff */
[----:B------:R2:W-:Y:S04]  /*3b10*/  STS [UR37+0x200], R4 ;  /* 0x00020004ff007988 */ /* 0x0005e80008000825 */
[----:B------:R2:W-:Y:S04]  /*3b20*/  ATOMS.OR RZ, [UR6+0x14], R3 ;  /* 0x00001403ffff798c */ /* 0x0005e8000b000006 */
[----:B------:R2:W-:Y:S01]  /*3b30*/  ATOMS.OR RZ, [UR6+0x18], R5 ;  /* 0x00001805ffff798c */ /* 0x0005e2000b000006 */
[----:B------:R-:W-:Y:S03]  /*3b40*/  SYNCS.ARRIVE.TRANS64.RED.A1T0 RZ, [UR7], RZ ;  /* 0x000000ffffff79a7 */ /* 0x000fe60008100407 */
[----:B------:R2:W-:Y:S01]  /*3b50*/  ATOMS.XOR RZ, [UR6+0x10], R2 ;  /* 0x00001002ffff798c */ /* 0x0005e2000b800006 */
[----:B------:R-:W-:Y:S05]  /*3b60*/  BRA `(.L_x_77) ;  /* 0x0000000000107947 */ /* 0x000fea0003800000 */
.L_x_70:
[----:B------:R-:W-:-:S05]  /*3b70*/  MOV R2, 0xffffffff ;  /* 0xffffffff00027802 */ /* 0x000fca0000000f00 */
[----:B------:R1:W-:Y:S02]  /*3b80*/  STS [UR37+0x200], R2 ;  /* 0x00020002ff007988 */ /* 0x0003e40008000825 */
[----:B-1----:R-:W-:Y:S02]  /*3b90*/  MOV R2, 0x3bb0 ;  /* 0x00003bb000027802 */ /* 0x002fe40000000f00 */
[----:B-----5:R-:W-:Y:S05]  /*3ba0*/  CALL.REL.NOINC `($__internal_1_$__cuda_sm10x_tcgen05_guardrail_trap_phase_invalid_during_alloc) ;  /* 0x0000005000ec7944 */ /* 0x020fea0003c00000 */
.L_x_77:
[----:B------:R-:W-:Y:S05]  /*3bb0*/  WARPSYNC.ALL ;  /* 0x0000000000007948 */ /* 0x000fea0003800000 */
[----:B------:R-:W3:Y:S01]  /*3bc0*/  S2UR UR7, SR_CgaCtaId ;  /* 0x00000000000779c3 */ /* 0x000ee20000008800 */
[----:B------:R-:W-:Y:S01]  /*3bd0*/  UMOV UR6, 0x400 ;  /* 0x0000040000067882 */ /* 0x000fe20000000000 */
[----:B------:R-:W-:-:S06]  /*3be0*/  NOP ;  /* 0x0000000000007918 */ /* 0x000fcc0000000000 */
[----:B------:R-:W-:Y:S06]  /*3bf0*/  BAR.ARV 0x6, 0xa0 ;  /* 0x0182800000007b1d */ /* 0x000fec0000002000 */
[----:B------:R-:W4:Y:S01]  /*3c00*/  LDCU UR8, c[0x0][0x38c] ;  /* 0x00007180ff0877ac */ /* 0x000f220008000800 */
[----:B------:R-:W-:Y:S01]  /*3c10*/  LOP3.LUT R0, R0, 0xffff, RZ, 0xc0, !PT ;  /* 0x0000ffff00007812 */ /* 0x000fe200078ec0ff */
[----:B-1----:R-:W-:Y:S01]  /*3c20*/  IMAD.MOV.U32 R9, RZ, RZ, 0x1 ;  /* 0x00000001ff097424 */ /* 0x002fe200078e00ff */
[----:B------:R-:W-:Y:S01]  /*3c30*/  LOP3.LUT R8, R8, 0xffff, RZ, 0xc0, !PT ;  /* 0x0000ffff08087812 */ /* 0x000fe200078ec0ff */
[----:B------:R-:W-:Y:S01]  /*3c40*/  UMOV UR19, URZ ;  /* 0x000000ff00137c82 */ /* 0x000fe20008000000 */
[----:B------:R-:W-:Y:S01]  /*3c50*/  R2UR UR11, R0 ;  /* 0x00000000000b72ca */ /* 0x000fe200000e0000 */
[----:B------:R-:W-:Y:S01]  /*3c60*/  UMOV UR18, URZ ;  /* 0x000000ff00127c82 */ /* 0x000fe20008000000 */
[----:B------:R-:W-:Y:S01]  /*3c70*/  R2UR UR12, R8 ;  /* 0x00000000080c72ca */ /* 0x000fe200000e0000 */
[----:B------:R-:W-:Y:S01]  /*3c80*/  IMAD.MOV.U32 R8, RZ, RZ, RZ ;  /* 0x000000ffff087224 */ /* 0x000fe200078e00ff */
[----:B------:R-:W-:Y:S01]  /*3c90*/  UMOV UR17, URZ ;  /* 0x000000ff00117c82 */ /* 0x000fe20008000000 */
[----:B---3--:R-:W-:-:S02]  /*3ca0*/  ULEA UR7, UR7, UR6, 0x18 ;  /* 0x0000000607077291 */ /* 0x008fc4000f8ec0ff */
[----:B------:R-:W-:Y:S02]  /*3cb0*/  UISETP.NE.AND UP2, UPT, UR5, URZ, UPT ;  /* 0x000000ff0500728c */ /* 0x000fe4000bf45270 */
[----:B------:R-:W-:Y:S02]  /*3cc0*/  UIADD3 UR13, UPT, UPT, UR7, 0x3400, URZ ;  /* 0x00003400070d7890 */ /* 0x000fe4000fffe0ff */
[----:B------:R-:W-:Y:S02]  /*3cd0*/  UIADD3 UR14, UPT, UPT, UR7, 0x25400, URZ ;  /* 0x00025400070e7890 */ /* 0x000fe4000fffe0ff */
[----:B----4-:R-:W-:Y:S01]  /*3ce0*/  UIADD3 UR8, UPT, UPT, UR8, 0x3f, URZ ;  /* 0x0000003f08087890 */ /* 0x010fe2000fffe0ff */
[----:B--2---:R-:W1:Y:S01]  /*3cf0*/  LDS R2, [UR7+0x200] ;  /* 0x00020007ff027984 */ /* 0x004e620008000800 */
[----:B------:R-:W-:Y:S02]  /*3d00*/  USHF.R.U32.HI UR13, URZ, 0x4, UR13 ;  /* 0x00000004ff0d7899 */ /* 0x000fe4000801160d */
[----:B------:R-:W-:-:S02]  /*3d10*/  USHF.R.S32.HI UR6, URZ, 0x1f, UR8 ;  /* 0x0000001fff067899 */ /* 0x000fc40008011408 */
[----:B------:R-:W-:Y:S02]  /*3d20*/  USHF.R.U32.HI UR14, URZ, 0x4, UR14 ;  /* 0x00000004ff0e7899 */ /* 0x000fe4000801160e */
[----:B------:R-:W-:Y:S02]  /*3d30*/  ULEA.HI UR6, UR6, UR8, URZ, 0x6 ;  /* 0x0000000806067291 */ /* 0x000fe4000f8f30ff */
[----:B------:R-:W-:Y:S02]  /*3d40*/  ULOP3.LUT UR13, UR13, 0x3fff, URZ, 0xc0, !UPT ;  /* 0x00003fff0d0d7892 */ /* 0x000fe4000f8ec0ff */
[----:B------:R-:W-:Y:S02]  /*3d50*/  USHF.R.S32.HI UR6, URZ, 0x6, UR6 ;  /* 0x00000006ff067899 */ /* 0x000fe40008011406 */
[----:B------:R-:W-:Y:S02]  /*3d60*/  ULOP3.LUT UR14, UR14, 0x3fff, URZ, 0xc0, !UPT ;  /* 0x00003fff0e0e7892 */ /* 0x000fe4000f8ec0ff */
[----:B------:R-:W-:Y:S01]  /*3d70*/  UISETP.LT.AND UP0, UPT, UR6, 0x1, UPT ;  /* 0x000000010600788c */ /* 0x000fe2000bf01270 */
[----:B------:R-:W-:Y:S01]  /*3d80*/  UMOV UR28, 0x0 ;  /* 0x00000000001c7882 */ /* 0x000fe20000000000 */
[----:B------:R-:W-:Y:S01]  /*3d90*/  UMOV UR29, 0x8100010 ;  /* 0x08100010001d7882 */ /* 0x000fe20000000000 */
[----:B------:R-:W-:-:S02]  /*3da0*/  ULOP3.LUT UR13, UR13, 0x10000, URZ, 0xfc, !UPT ;  /* 0x000100000d0d7892 */ /* 0x000fc4000f8efcff */
[----:B------:R-:W-:Y:S02]  /*3db0*/  ULOP3.LUT UR14, UR14, 0x10000, URZ, 0xfc, !UPT ;  /* 0x000100000e0e7892 */ /* 0x000fe4000f8efcff */
[----:B------:R-:W-:Y:S01]  /*3dc0*/  USEL UR20, UR6, 0x1, !UP0 ;  /* 0x0000000106147887 */ /* 0x000fe2000c000000 */
[----:B------:R-:W-:Y:S01]  /*3dd0*/  UMOV UR26, 0x0 ;  /* 0x00000000001a7882 */ /* 0x000fe20000000000 */
[----:B------:R-:W-:Y:S01]  /*3de0*/  UMOV UR27, 0x8100010 ;  /* 0x08100010001b7882 */ /* 0x000fe20000000000 */
[----:B------:R-:W-:Y:S01]  /*3df0*/  UMOV UR24, 0x0 ;  /* 0x0000000000187882 */ /* 0x000fe20000000000 */
[----:B------:R-:W-:Y:S01]  /*3e00*/  UMOV UR25, 0x8100010 ;  /* 0x0810001000197882 */ /* 0x000fe20000000000 */
[----:B------:R-:W-:Y:S01]  /*3e10*/  UMOV UR22, 0x0 ;  /* 0x0000000000167882 */ /* 0x000fe20000000000 */
[----:B------:R-:W-:Y:S01]  /*3e20*/  UMOV UR23, 0x8100010 ;  /* 0x0810001000177882 */ /* 0x000fe20000000000 */
[----:B-1----:R-:W-:Y:S02]  /*3e30*/  R2UR UR21, R2 ;  /* 0x00000000021572ca */ /* 0x002fe400000e0000 */
[----:B------:R-:W-:-:S13]  /*3e40*/  CS2R R2, SRZ ;  /* 0x0000000000027805 */ /* 0x000fda000001ff00 */
.L_x_88:
[C---:B------:R-:W-:Y:S02]  /*3e50*/  LEA R0, R8.reuse, UR7, 0x3 ;  /* 0x0000000708007c11 */ /* 0x040fe4000f8e18ff */
[----:B------:R-:W-:Y:S02]  /*3e60*/  SHF.L.U32 R5, R3, 0x1f, RZ ;  /* 0x0000001f03057819 */ /* 0x000fe400000006ff */
[----:B------:R-:W-:Y:S02]  /*3e70*/  LEA R4, R8, UR7, 0x4 ;  /* 0x0000000708047c11 */ /* 0x000fe4000f8e20ff */
[----:B------:R-:W1:Y:S02]  /*3e80*/  SYNCS.PHASECHK.TRANS64.TRYWAIT P0, [R0+URZ+0x150], R5 ;  /* 0x00015005000075a7 */ /* 0x000e6400080011ff */
[----:B-1-34-:R-:W-:Y:S05]  /*3e90*/  @!P0 BRA `(.L_x_81) ;  /* 0x0000004800a48947 */ /* 0x01afea0003800000 */
.L_x_191:
[----:B-1----:R-:W1:Y:S01]  /*3ea0*/  LDS.128 R4, [R4+0x1e0] ;  /* 0x0001e00004047984 */ /* 0x002e620000000c00 */
[----:B------:R-:W-:Y:S02]  /*3eb0*/  VIADD R0, R0, 0x160 ;  /* 0x0000016000007836 */ /* 0x000fe40000000000 */
[----:B------:R-:W-:Y:S01]  /*3ec0*/  VIADD R8, R8, 0x1 ;  /* 0x0000000108087836 */ /* 0x000fe20000000000 */
[----:B------:R-:W-:Y:S01]  /*3ed0*/  @!PT LDS RZ, [RZ] ;  /* 0x00000000fffff984 */ /* 0x000fe20000000800 */
[----:B------:R-:W-:Y:S01]  /*3ee0*/  @!PT LDS RZ, [RZ] ;  /* 0x00000000fffff984 */ /* 0x000fe20000000800 */
[----:B------:R-:W-:Y:S01]  /*3ef0*/  @!PT LDS RZ, [RZ] ;  /* 0x00000000fffff984 */ /* 0x000fe20000000800 */
[----:B------:R-:W-:Y:S01]  /*3f00*/  @!PT LDS RZ, [RZ] ;  /* 0x00000000fffff984 */ /* 0x000fe20000000800 */
[----:B------:R2:W-:Y:S06]  /*3f10*/  MEMBAR.ALL.CTA ;  /* 0x0000000000007992 */ /* 0x0005ec0000008000 */
[----:B--2---:R-:W2:Y:S01]  /*3f20*/  FENCE.VIEW.ASYNC.S ;  /* 0x00000000000073c6 */ /* 0x004ea20000000000 */
[----:B------:R-:W-:-:S04]  /*3f30*/  PRMT R0, RZ, 0x654, R0 ;  /* 0x00000654ff007816 */ /* 0x000fc80000000000 */
[----:B--2---:R2:W-:Y:S01]  /*3f40*/  SYNCS.ARRIVE.TRANS64.RED.A1T0 RZ, [R0+URZ], RZ ;  /* 0x000000ff00ff79a7 */ /* 0x0045e200081004ff */
[----:B-1----:R-:W-:Y:S01]  /*3f50*/  LOP3.LUT P1, RZ, R6, 0x1, RZ, 0xc0, !PT ;  /* 0x0000000106ff7812 */ /* 0x002fe2000782c0ff */
[----:B--2---:R-:W-:-:S12]  /*3f60*/  BRA.U UP2, `(.L_x_82) ;  /* 0x0000000502087547 */ /* 0x004fd8000b800000 */
[----:B------:R-:W1:Y:S01]  /*3f70*/  LDCU UR8, c[0x0][0x38c] ;  /* 0x00007180ff0877ac */ /* 0x000e620008000800 */
[----:B------:R-:W-:Y:S02]  /*3f80*/  PLOP3.LUT P2, PT, PT, PT, PT, 0x80, 0x8 ;  /* 0x000000000008781c */ /* 0x000fe40003f4f070 */
[----:B------:R-:W-:Y:S01]  /*3f90*/  SHF.L.U32 R5, R9, 0x1f, RZ ;  /* 0x0000001f09057819 */ /* 0x000fe200000006ff */
[----:B------:R-:W-:Y:S02]  /*3fa0*/  ULEA UR9, UR19, UR7, 0x3 ;  /* 0x0000000713097291 */ /* 0x000fe4000f8e18ff */
[----:B------:R-:W-:Y:S02]  /*3fb0*/  ULEA UR10, UR19, UR21, 0x5 ;  /* 0x00000015130a7291 */ /* 0x000fe4000f8e28ff */
[----:B-1----:R-:W-:-:S06]  /*3fc0*/  UISETP.GE.AND UP0, UPT, UR8, 0x1, UPT ;  /* 0x000000010800788c */ /* 0x002fcc000bf06270 */
[----:B------:R-:W-:-:S05]  /*3fd0*/  PLOP3.LUT P0, PT, PT, PT, UP0, 0x80, 0x8 ;  /* 0x000000000008781c */ /* 0x000fca0003f0f008 */
[----:B------:R-:W-:-:S08]  /*3fe0*/  @UP0 ULEA UR8, UR18, UR7, 0x3 ;  /* 0x0000000712080291 */ /* 0x000fd0000f8e18ff */
[----:B------:R-:W-:-:S04]  /*3ff0*/  @P0 SHF.L.U32 R0, R2, 0x1f, RZ ;  /* 0x0000001f02000819 */ /* 0x000fc800000006ff */
[----:B------:R1:W2:Y:S01]  /*4000*/  @P0 SYNCS.PHASECHK.TRANS64.TRYWAIT P2, [UR8], R0 ;  /* 0x00000000ff0005a7 */ /* 0x0002a20008041108 */
[----:B------:R-:W3:Y:S02]  /*4010*/  SYNCS.PHASECHK.TRANS64.TRYWAIT P0, [UR9+0x190], R5 ;  /* 0x00019005ff0075a7 */ /* 0x000ee40008001109 */
[----:B-123--:R-:W-:Y:S05]  /*4020*/  @!P0 BRA `(.L_x_83) ;  /* 0x0000004800548947 */ /* 0x00efea0003800000 */
.L_x_193:
[----:B------:R-:W-:Y:S01]  /*4030*/  UMOV UR16, UR17 ;  /* 0x0000001100107c82 */ /* 0x000fe20008000000 */
[----:B------:R-:W-:Y:S05]  /*4040*/  BRA.U !UP0, `(.L_x_84) ;  /* 0x0000000108c07547 */ /* 0x000fea000b800000 */
[----:B------:R-:W-:Y:S02]  /*4050*/  UIADD3 UR16, UPT, UPT, UR20, UR17, URZ ;  /* 0x0000001114107290 */ /* 0x000fe4000fffe0ff */
[----:B------:R-:W-:Y:S01]  /*4060*/  UPLOP3.LUT UP3, UPT, UPT, UPT, UPT, 0x40, 0x4 ;  /* 0x000000000004789c */ /* 0x000fe20003f6e870 */
[----:B------:R-:W-:Y:S01]  /*4070*/  UMOV UR15, UR6 ;  /* 0x00000006000f7c82 */ /* 0x000fe20008000000 */
[----:B------:R-:W-:-:S09]  /*4080*/  UMOV UR46, UR18 ;  /* 0x00000012002e7c82 */ /* 0x000fd20008000000 */
.L_x_87:
[----:B--2---:R-:W-:Y:S01]  /*4090*/  ULEA UR8, UR46, UR7, 0x3 ;  /* 0x000000072e087291 */ /* 0x004fe2000f8e18ff */
[----:B---3--:R-:W-:Y:S11]  /*40a0*/  @P2 BRA `(.L_x_85) ;  /* 0x00000000000c2947 */ /* 0x008ff60003800000 */
[----:B-1----:R-:W-:Y:S04]  /*40b0*/  SHF.L.U32 R5, R2, 0x1f, RZ ;  /* 0x0000001f02057819 */ /* 0x002fe800000006ff */
[----:B------:R-:W1:Y:S02]  /*40c0*/  SYNCS.PHASECHK.TRANS64.TRYWAIT P0, [UR8], R5 ;  /* 0x00000005ff0075a7 */ /* 0x000e640008001108 */
[----:B-1----:R-:W-:Y:S05]  /*40d0*/  @!P0 BRA `(.L_x_86) ;  /* 0x0000004800408947 */ /* 0x002fea0003800000 */
.L_x_85:
[----:B------:R-:W-:Y:S01]  /*40e0*/  UISETP.NE.AND UP0, UPT, UR15, 0x1, UPT ;  /* 0x000000010f00788c */ /* 0x000fe2000bf05270 */
[----:B------:R-:W-:Y:S01]  /*40f0*/  PLOP3.LUT P2, PT, PT, PT, PT, 0x80, 0x8 ;  /* 0x000000000008781c */ /* 0x000fe20003f4f070 */
[----:B------:R-:W-:Y:S02]  /*4100*/  UIADD3 UR18, UPT, UPT, UR46, 0x1, URZ ;  /* 0x000000012e127890 */ /* 0x000fe4000fffe0ff */
[----:B------:R-:W-:Y:S02]  /*4110*/  ULEA UR32, UR46, UR14, 0x8 ;  /* 0x0000000e2e207291 */ /* 0x000fe4000f8e40ff */
[----:B------:R-:W-:Y:S01]  /*4120*/  UISETP.NE.AND UP1, UPT, UR18, 0x11, UPT ;  /* 0x000000111200788c */ /* 0x000fe2000bf25270 */
[----:B------:R-:W-:Y:S01]  /*4130*/  PLOP3.LUT P0, PT, PT, PT, UP0, 0x80, 0x8 ;  /* 0x000000000008781c */ /* 0x000fe20003f0f008 */
[----:B------:R-:W-:Y:S02]  /*4140*/  UIADD3 UR44, UPT, UPT, UR32, 0x2, URZ ;  /* 0x00000002202c7890 */ /* 0x000fe4000fffe0ff */
[----:B------:R-:W-:Y:S02]  /*4150*/  USEL UR31, URZ, 0x1, UP1 ;  /* 0x00000001ff1f7887 */ /* 0x000fe40008800000 */
[----:B------:R-:W-:Y:S02]  /*4160*/  USEL UR18, UR18, URZ, UP1 ;  /* 0x000000ff12127287 */ /* 0x000fe40008800000 */
[----:B------:R-:W-:Y:S02]  /*4170*/  UIADD3 UR40, UPT, UPT, UR32, 0x4, URZ ;  /* 0x0000000420287890 */ /* 0x000fe4000fffe0ff */
[----:B------:R-:W-:Y:S01]  /*4180*/  @UP0 ULEA UR30, UR18, UR7, 0x3 ;  /* 0x00000007121e0291 */ /* 0x000fe2000f8e18ff */
[----:B------:R-:W-:Y:S01]  /*4190*/  LOP3.LUT R2, R2, UR31, RZ, 0x3c, !PT ;  /* 0x0000001f02027c12 */ /* 0x000fe2000f8e3cff */
[----:B------:R-:W-:Y:S02]  /*41a0*/  UIADD3 UR36, UPT, UPT, UR32, 0x6, URZ ;  /* 0x0000000620247890 */ /* 0x000fe4000fffe0ff */
[----:B------:R-:W-:Y:S01]  /*41b0*/  UIADD3 UR8, UPT, UPT, UR8, 0x88, URZ ;  /* 0x0000008808087890 */ /* 0x000fe2000fffe0ff */
[----:B-1----:R-:W-:Y:S01]  /*41c0*/  @P0 SHF.L.U32 R0, R2, 0x1f, RZ ;  /* 0x0000001f02000819 */ /* 0x002fe200000006ff */
[----:B------:R-:W-:Y:S02]  /*41d0*/  UIADD3 UR17, UPT, UPT, UR17, 0x1, URZ ;  /* 0x0000000111117890 */ /* 0x000fe4000fffe0ff */
[----:B------:R-:W-:Y:S01]  /*41e0*/  UIADD3 UR15, UPT, UPT, UR15, -0x1, URZ ;  /* 0xffffffff0f0f7890 */ /* 0x000fe2000fffe0ff */
[----:B------:R2:W3:Y:S01]  /*41f0*/  @P0 SYNCS.PHASECHK.TRANS64.TRYWAIT P2, [UR30], R0 ;  /* 0x00000000ff0005a7 */ /* 0x0004e2000804111e */
[----:B------:R-:W-:Y:S02]  /*4200*/  ULEA UR30, UR46, UR13, 0x9 ;  /* 0x0000000d2e1e7291 */ /* 0x000fe4000f8e48ff */
[----:B------:R-:W-:Y:S02]  /*4210*/  UISETP.NE.AND UP0, UPT, UR17, UR16, UPT ;  /* 0x000000101100728c */ /* 0x000fe4000bf05270 */
[----:B------:R-:W-:Y:S02]  /*4220*/  UIADD3 UR42, UPT, UPT, UR30, 0x2, URZ ;  /* 0x000000021e2a7890 */ /* 0x000fe4000fffe0ff */
[----:B------:R-:W-:Y:S02]  /*4230*/  UIADD3 UR38, UPT, UPT, UR30, 0x4, URZ ;  /* 0x000000041e267890 */ /* 0x000fe4000fffe0ff */
[----:B------:R-:W-:Y:S01]  /*4240*/  UIADD3 UR34, UPT, UPT, UR30, 0x6, URZ ;  /* 0x000000061e227890 */ /* 0x000fe2000fffe0ff */
[----:B------:R-:W-:Y:S01]  /*4250*/  UMOV UR33, 0x40004040 ;  /* 0x4000404000217882 */ /* 0x000fe20000000000 */
[----:B------:R-:W-:Y:S01]  /*4260*/  UMOV UR31, 0x40004040 ;  /* 0x40004040001f7882 */ /* 0x000fe20000000000 */
[----:B------:R-:W-:Y:S01]  /*4270*/  UMOV UR45, 0x40004040 ;  /* 0x40004040002d7882 */ /* 0x000fe20000000000 */
[----:B------:R2:W-:Y:S01]  /*4280*/  UTCHMMA.2CTA gdesc[UR30], gdesc[UR32], tmem[UR10], tmem[UR28], idesc[UR29], UP3 ;  /* 0x00ff1c201e0075ea */ /* 0x0005e20009a0000a */
[----:B------:R-:W-:Y:S01]  /*4290*/  UPLOP3.LUT UP3, UPT, UPT, UPT, UPT, 0x80, 0x8 ;  /* 0x000000000008789c */ /* 0x000fe20003f6f070 */
[----:B------:R-:W-:Y:S01]  /*42a0*/  UMOV UR43, 0x40004040 ;  /* 0x40004040002b7882 */ /* 0x000fe20000000000 */
[----:B------:R-:W-:Y:S01]  /*42b0*/  UMOV UR41, 0x40004040 ;  /* 0x4000404000297882 */ /* 0x000fe20000000000 */
[----:B------:R2:W-:Y:S01]  /*42c0*/  UTCHMMA.2CTA gdesc[UR42], gdesc[UR44], tmem[UR10], tmem[UR26], idesc[UR27], UPT ;  /* 0x00ff1a2c2a0075ea */ /* 0x0005e2000ba0000a */
[----:B------:R-:W-:Y:S01]  /*42d0*/  UMOV UR39, 0x40004040 ;  /* 0x4000404000277882 */ /* 0x000fe20000000000 */
[----:B------:R-:W-:Y:S01]  /*42e0*/  UMOV UR37, 0x40004040 ;  /* 0x4000404000257882 */ /* 0x000fe20000000000 */
[----:B------:R-:W-:Y:S01]  /*42f0*/  UMOV UR35, 0x40004040 ;  /* 0x4000404000237882 */ /* 0x000fe20000000000 */
[----:B------:R2:W-:Y:S01]  /*4300*/  UTCHMMA.2CTA gdesc[UR38], gdesc[UR40], tmem[UR10], tmem[UR24], idesc[UR25], UPT ;  /* 0x00ff1828260075ea */ /* 0x0005e2000ba0000a */
[----:B------:R2:W-:Y:S01]  /*4310*/  UTCHMMA.2CTA gdesc[UR34], gdesc[UR36], tmem[UR10], tmem[UR22], idesc[UR23], UPT ;  /* 0x00ff1624220075ea */ /* 0x0005e2000ba0000a */
[----:B------:R2:W-:Y:S01]  /*4320*/  UTCBAR.2CTA.MULTICAST [UR8], URZ, UR12 ;  /* 0x000000ff080073e9 */ /* 0x0005e2000820080c */
[----:B------:R-:W-:Y:S01]  /*4330*/  UMOV UR46, UR18 ;  /* 0x00000012002e7c82 */ /* 0x000fe20008000000 */
[----:B------:R-:W-:Y:S05]  /*4340*/  BRA.U UP0, `(.L_x_87) ;  /* 0xfffffffd00507547 */ /* 0x000fea000b83ffff */
.L_x_84:
[----:B------:R-:W-:Y:S01]  /*4350*/  UIADD3 UR9, UPT, UPT, UR9, 0x170, URZ ;  /* 0x0000017009097890 */ /* 0x000fe2000fffe0ff */
[----:B------:R-:W-:-:S08]  /*4360*/  UMOV UR17, UR16 ;  /* 0x0000001000117c82 */ /* 0x000fd00008000000 */
[----:B------:R4:W-:Y:S01]  /*4370*/  UTCBAR.2CTA.MULTICAST [UR9], URZ, UR11 ;  /* 0x000000ff090073e9 */ /* 0x0009e2000820080b */
[----:B------:R-:W-:Y:S02]  /*4380*/  NOP ;  /* 0x0000000000007918 */ /* 0x000fe40000000000 */
.L_x_82:
[----:B------:R-:W-:Y:S01]  /*4390*/  UIADD3 UR19, UPT, UPT, UR19, 0x1, URZ ;  /* 0x0000000113137890 */ /* 0x000fe2000fffe0ff */
[----:B------:R-:W-:-:S03]  /*43a0*/  ISETP.NE.AND P0, PT, R8, 0x2, PT ;  /* 0x000000020800780c */ /* 0x000fc60003f05270 */
[----:B------:R-:W-:Y:S01]  /*43b0*/  UISETP.NE.AND UP0, UPT, UR19, 0x4, UPT ;  /* 0x000000041300788c */ /* 0x000fe2000bf05270 */
[----:B-12---:R-:W-:Y:S02]  /*43c0*/  SEL R0, RZ, 0x1, P0 ;  /* 0x00000001ff007807 */ /* 0x006fe40000000000 */
[----:B------:R-:W-:Y:S01]  /*43d0*/  SEL R8, R8, RZ, P0 ;  /* 0x000000ff08087207 */ /* 0x000fe20000000000 */
[----:B------:R-:W-:Y:S01]  /*43e0*/  USEL UR8, URZ, 0x1, UP0 ;  /* 0x00000001ff087887 */ /* 0x000fe20008000000 */
[----:B------:R-:W-:Y:S01]  /*43f0*/  LOP3.LUT R3, R3, R0, RZ, 0x3c, !PT ;  /* 0x0000000003037212 */ /* 0x000fe200078e3cff */
[----:B------:R-:W-:-:S04]  /*4400*/  USEL UR19, UR19, URZ, UP0 ;  /* 0x000000ff13137287 */ /* 0x000fc80008000000 */
[----:B------:R-:W-:Y:S01]  /*4410*/  LOP3.LUT R9, R9, UR8, RZ, 0x3c, !PT ;  /* 0x0000000809097c12 */ /* 0x000fe2000f8e3cff */
[----:B------:R-:W-:Y:S07]  /*4420*/  @P1 BRA `(.L_x_88) ;  /* 0xfffffff800881947 */ /* 0x000fee000383ffff */
[----:B------:R-:W1:Y:S01]  /*4430*/  S2UR UR6, SR_CgaCtaId ;  /* 0x00000000000679c3 */ /* 0x000e620000008800 */
[----:B------:R-:W-:Y:S01]  /*4440*/  ELECT P0, URZ, PT ;  /* 0x0000000000ff782f */ /* 0x000fe20003800000 */
[----:B------:R-:W-:Y:S01]  /*4450*/  HFMA2 R0, -RZ, RZ, 0, 5.9604644775390625e-08 ;  /* 0x00000001ff007431 */ /* 0x000fe200000001ff */
[----:B------:R-:W-:-:S05]  /*4460*/  UMOV UR8, 0x40 ;  /* 0x0000004000087882 */ /* 0x000fca0000000000 */
[----:B------:R-:W-:Y:S01]  /*4470*/  UVIRTCOUNT.DEALLOC.SMPOOL 0x80 ;  /* 0x000000800000784c */ /* 0x000fe20000000000 */
[----:B------:R-:W-:Y:S02]  /*4480*/  UISETP.NE.AND UP0, UPT, UR5, URZ, UPT ;  /* 0x000000ff0500728c */ /* 0x000fe4000bf05270 */
[----:B-1----:R-:W-:-:S09]  /*4490*/  ULEA UR6, UR6, UR8, 0x18 ;  /* 0x0000000806067291 */ /* 0x002fd2000f8ec0ff */
[----:B------:R1:W-:Y:S01]  /*44a0*/  @P0 STS.U8 [UR6+0x1c], R0 ;  /* 0x00001c00ff000988 */ /* 0x0003e20008000006 */
[----:B------:R-:W-:Y:S05]  /*44b0*/  BRA.U UP0, `(.L_x_89) ;  /* 0x0000000100a07547 */ /* 0x000fea000b800000 */
[----:B------:R-:W-:Y:S01]  /*44c0*/  UIADD3 UR5, UPT, UPT, UR7, 0x190, URZ ;  /* 0x0000019007057890 */ /* 0x000fe2000fffe0ff */
[----:B------:R-:W-:-:S03]  /*44d0*/  SHF.L.U32 R3, R9, 0x1f, RZ ;  /* 0x0000001f09037819 */ /* 0x000fc600000006ff */
[----:B------:R-:W-:-:S09]  /*44e0*/  ULEA UR8, UR19, UR5, 0x3 ;  /* 0x0000000513087291 */ /* 0x000fd2000f8e18ff */
[----:B------:R-:W2:Y:S02]  /*44f0*/  SYNCS.PHASECHK.TRANS64.TRYWAIT P0, [UR8], R3 ;  /* 0x00000003ff0075a7 */ /* 0x000ea40008001108 */
[----:B--2---:R-:W-:Y:S05]  /*4500*/  @!P0 BRA `(.L_x_90) ;  /* 0x00000044004c8947 */ /* 0x004fea0003800000 */
.L_x_196:
[----:B----4-:R-:W-:-:S04]  /*4510*/  UIADD3 UR9, UPT, UPT, UR19, 0x1, URZ ;  /* 0x0000000113097890 */ /* 0x010fc8000fffe0ff */
        /* <DEDUP_REMOVED lines=8> */
.L_x_198:
        /* <DEDUP_REMOVED lines=9> */
.L_x_200:
[----:B------:R-:W-:-:S04]  /*4630*/  UIADD3 UR9, UPT, UPT, UR9, 0x1, URZ ;  /* 0x0000000109097890 */ /* 0x000fc8000fffe0ff */
[----:B------:R-:W-:-:S04]  /*4640*/  UISETP.NE.AND UP1, UPT, UR9, 0x4, UPT ;  /* 0x000000040900788c */ /* 0x000fc8000bf25270 */
[----:B------:R-:W-:Y:S02]  /*4650*/  USEL UR8, URZ, 0x1, UP1 ;  /* 0x00000001ff087887 */ /* 0x000fe40008800000 */
[----:B------:R-:W-:-:S04]  /*4660*/  USEL UR9, UR9, URZ, UP1 ;  /* 0x000000ff09097287 */ /* 0x000fc80008800000 */
[----:B------:R-:W-:Y:S01]  /*4670*/  ULEA UR9, UR9, UR5, 0x3 ;  /* 0x0000000509097291 */ /* 0x000fe2000f8e18ff */
[----:B-1----:R-:W-:-:S04]  /*4680*/  LOP3.LUT R3, R2, UR8, RZ, 0x3c, !PT ;  /* 0x0000000802037c12 */ /* 0x002fc8000f8e3cff */
[----:B------:R-:W-:Y:S01]  /*4690*/  SHF.L.U32 R3, R3, 0x1f, RZ ;  /* 0x0000001f03037819 */ /* 0x000fe200000006ff */
[----:B------:R-:W-:-:S04]  /*46a0*/  IMAD.U32 R0, RZ, RZ, UR9 ;  /* 0x00000009ff007e24 */ /* 0x000fc8000f8e00ff */
[----:B------:R1:W2:Y:S03]  /*46b0*/  SYNCS.PHASECHK.TRANS64.TRYWAIT P0, [R0+URZ], R3 ;  /* 0x00000003000075a7 */ /* 0x0002a600080011ff */
[----:B--2---:R-:W-:Y:S05]  /*46c0*/  @!P0 NANOSLEEP.SYNCS 0x989680 ;  /* 0x009896800000895d */ /* 0x004fea0003900000 */
[----:B------:R-:W2:Y:S02]  /*46d0*/  @!P0 SYNCS.PHASECHK.TRANS64 P0, [R0+URZ], R3 ;  /* 0x00000003000085a7 */ /* 0x000ea400080010ff */
[----:B--2---:R-:W-:Y:S05]  /*46e0*/  @P0 BRA `(.L_x_93) ;  /* 0x0000000000200947 */ /* 0x004fea0003800000 */
.L_x_94:
[----:B--2---:R2:W4:Y:S02]  /*46f0*/  SYNCS.PHASECHK.TRANS64.TRYWAIT P0, [R0+URZ], R3 ;  /* 0x00000003000075a7 */ /* 0x00452400080011ff */
[----:B----4-:R-:W-:Y:S05]  /*4700*/  @!P0 NANOSLEEP.SYNCS 0x989680 ;  /* 0x009896800000895d */ /* 0x010fea0003900000 */
[----:B------:R-:W4:Y:S02]  /*4710*/  @!P0 SYNCS.PHASECHK.TRANS64 P0, [R0+URZ], R3 ;  /* 0x00000003000085a7 */ /* 0x000f2400080010ff */
[----:B----4-:R-:W-:Y:S05]  /*4720*/  @!P0 BRA `(.L_x_94) ;  /* 0xfffffffc00f08947 */ /* 0x010fea000383ffff */
[----:B------:R-:W-:Y:S05]  /*4730*/  BRA `(.L_x_93) ;  /* 0x00000000000c7947 */ /* 0x000fea0003800000 */
.L_x_89:
[----:B------:R-:W-:-:S04]  /*4740*/  UIADD3 UR5, UPT, UPT, UR7, 0x1d0, URZ ;  /* 0x000001d007057890 */ /* 0x000fc8000fffe0ff */
[----:B------:R-:W-:-:S09]  /*4750*/  UPRMT UR5, UR4, 0x654, UR5 ;  /* 0x0000065404057896 */ /* 0x000fd20008000005 */
[----:B------:R-:W-:Y:S03]  /*4760*/  SYNCS.ARRIVE.TRANS64.RED.A1T0 RZ, [UR5], RZ ;  /* 0x000000ffffff79a7 */ /* 0x000fe60008100405 */
.L_x_93:
[----:B-12---:R-:W-:Y:S01]  /*4770*/  SHF.L.U32 R3, RZ, 0x1f, RZ ;  /* 0x0000001fff037819 */ /* 0x006fe200000006ff */
[----:B------:R-:W-:Y:S01]  /*4780*/  UIADD3 UR5, UPT, UPT, UR7, 0x1d0, URZ ;  /* 0x000001d007057890 */ /* 0x000fe2000fffe0ff */
[----:B------:R-:W-:Y:S02]  /*4790*/  PLOP3.LUT P0, PT, PT, PT, UP0, 0x80, 0x8 ;  /* 0x000000000008781c */ /* 0x000fe40003f0f008 */
[----:B------:R-:W1:Y:S02]  /*47a0*/  SYNCS.PHASECHK.TRANS64.TRYWAIT P1, [UR7+0x1d0], R3 ;  /* 0x0001d003ff0075a7 */ /* 0x000e640008021107 */
[----:B-1----:R-:W-:Y:S09]  /*47b0*/  @!P1 BRA `(.L_x_95) ;  /* 0x0000004000e89947 */ /* 0x002ff20003800000 */
.L_x_202:
[----:B------:R-:W-:Y:S01]  /*47c0*/  @!UP0 UPRMT UR5, UR4, 0x654, UR5 ;  /* 0x0000065404058896 */ /* 0x000fe20008000005 */
[----:B------:R-:W-:Y:S02]  /*47d0*/  UMOV UR8, 0xffff ;  /* 0x0000ffff00087882 */ /* 0x000fe40000000000 */
[----:B------:R-:W-:-:S06]  /*47e0*/  UMOV UR4, 0x1 ;  /* 0x0000000100047882 */ /* 0x000fcc0000000000 */
[----:B------:R-:W-:Y:S01]  /*47f0*/  @!P0 SYNCS.ARRIVE.TRANS64.RED.A1T0 RZ, [UR5], RZ ;  /* 0x000000ffffff89a7 */ /* 0x000fe20008100405 */
[----:B------:R-:W-:Y:S01]  /*4800*/  NOP ;  /* 0x0000000000007918 */ /* 0x000fe20000000000 */
[----:B-1----:R-:W1:Y:S01]  /*4810*/  LDS R0, [UR6+0x14] ;  /* 0x00001406ff007984 */ /* 0x002e620008000800 */
[----:B------:R-:W-:-:S04]  /*4820*/  ULOP3.LUT UR5, UR21, 0xffff, URZ, 0xc0, !UPT ;  /* 0x0000ffff15057892 */ /* 0x000fc8000f8ec0ff */
[----:B------:R-:W-:-:S04]  /*4830*/  USHF.R.U32.HI UR5, URZ, 0x5, UR5 ;  /* 0x00000005ff057899 */ /* 0x000fc80008011605 */
[----:B------:R-:W-:Y:S02]  /*4840*/  USHF.L.U32 UR8, UR8, UR5, URZ ;  /* 0x0000000508087299 */ /* 0x000fe400080006ff */
[----:B------:R-:W-:-:S04]  /*4850*/  USHF.L.U32 UR4, UR4, UR5, URZ ;  /* 0x0000000504047299 */ /* 0x000fc800080006ff */
[----:B-1----:R-:W-:-:S04]  /*4860*/  LOP3.LUT R0, R0, UR8, RZ, 0xc0, !PT ;  /* 0x0000000800007c12 */ /* 0x002fc8000f8ec0ff */
[----:B------:R-:W-:-:S13]  /*4870*/  ISETP.NE.AND P0, PT, R0, UR8, PT ;  /* 0x0000000800007c0c */ /* 0x000fda000bf05270 */
[----:B------:R-:W-:Y:S05]  /*4880*/  @P0 BRA `(.L_x_96) ;  /* 0x0000000000580947 */ /* 0x000fea0003800000 */
[----:B------:R-:W1:Y:S02]  /*4890*/  LDS R0, [UR6+0x18] ;  /* 0x00001806ff007984 */ /* 0x000e640008000800 */
[----:B-1----:R-:W-:-:S04]  /*48a0*/  LOP3.LUT R0, R0, UR4, RZ, 0xc0, !PT ;  /* 0x0000000400007c12 */ /* 0x002fc8000f8ec0ff */
[----:B------:R-:W-:-:S13]  /*48b0*/  ISETP.NE.AND P0, PT, R0, UR4, PT ;  /* 0x0000000400007c0c */ /* 0x000fda000bf05270 */
[----:B------:R-:W-:Y:S05]  /*48c0*/  @P0 BRA `(.L_x_97) ;  /* 0x00000000003c0947 */ /* 0x000fea0003800000 */
[----:B------:R-:W1:Y:S01]  /*48d0*/  S2R R2, SR_LANEID ;  /* 0x0000000000027919 */ /* 0x000e620000000000 */
[----:B------:R-:W-:Y:S01]  /*48e0*/  ULOP3.LUT UR8, URZ, UR8, URZ, 0x33, !UPT ;  /* 0x00000008ff087292 */ /* 0x000fe2000f8e33ff */
[----:B------:R-:W-:Y:S01]  /*48f0*/  LOP3.LUT R4, RZ, UR4, RZ, 0x33, !PT ;  /* 0x00000004ff047c12 */ /* 0x000fe2000f8e33ff */
[----:B------:R-:W-:Y:S02]  /*4900*/  VOTEU.ANY UR7, UPT, PT ;  /* 0x0000000000077886 */ /* 0x000fe400038e0100 */
[----:B------:R-:W-:Y:S01]  /*4910*/  UFLO.U32 UR7, UR7 ;  /* 0x00000007000772bd */ /* 0x000fe200080e0000 */
[----:B------:R-:W2:Y:S01]  /*4920*/  REDUX UR4, R4 ;  /* 0x00000000040473c4 */ /* 0x000ea20000000000 */
[----:B------:R-:W-:-:S06]  /*4930*/  IMAD.U32 R0, RZ, RZ, UR8 ;  /* 0x00000008ff007e24 */ /* 0x000fcc000f8e00ff */
[----:B------:R1:W-:Y:S01]  /*4940*/  UTCATOMSWS.AND URZ, UR8 ;  /* 0x0000000800ff79e3 */ /* 0x0003e20008000000 */
[----:B------:R-:W3:Y:S01]  /*4950*/  REDUX UR5, R0 ;  /* 0x00000000000573c4 */ /* 0x000ee20000000000 */
[----:B-1----:R-:W-:Y:S01]  /*4960*/  ISETP.EQ.U32.AND P0, PT, R2, UR7, PT ;  /* 0x0000000702007c0c */ /* 0x002fe2000bf02070 */
[----:B--2---:R-:W-:Y:S01]  /*4970*/  IMAD.U32 R2, RZ, RZ, UR4 ;  /* 0x00000004ff027e24 */ /* 0x004fe2000f8e00ff */
[----:B---3--:R-:W-:-:S11]  /*4980*/  MOV R3, UR5 ;  /* 0x0000000500037c02 */ /* 0x008fd60008000f00 */
[----:B------:R1:W-:Y:S04]  /*4990*/  @P0 ATOMS.AND RZ, [UR6+0x14], R3 ;  /* 0x00001403ffff098c */ /* 0x0003e8000a800006 */
[----:B------:R1:W-:Y:S01]  /*49a0*/  @P0 ATOMS.AND RZ, [UR6+0x18], R2 ;  /* 0x00001802ffff098c */ /* 0x0003e2000a800006 */
[----:B------:R-:W-:Y:S05]  /*49b0*/  BRA `(.L_x_98) ;  /* 0x0000000000147947 */ /* 0x000fea0003800000 */
.L_x_97:
[----:B------:R-:W-:Y:S02]  /*49c0*/  MOV R2, 0x49e0 ;  /* 0x000049e000027802 */ /* 0x000fe40000000f00 */
[----:B---345:R-:W-:Y:S05]  /*49d0*/  CALL.REL.NOINC `($__internal_0_$__cuda_sm10x_tcgen05_guardrail_trap_col_being_dealloced_not_returned_by_alloc) ;  /* 0x0000004400547944 */ /* 0x038fea0003c00000 */
[----:B------:R-:W-:Y:S05]  /*49e0*/  BRA `(.L_x_98) ;  /* 0x0000000000087947 */ /* 0x000fea0003800000 */
.L_x_96:
[----:B------:R-:W-:Y:S02]  /*49f0*/  MOV R2, 0x4a10 ;  /* 0x00004a1000027802 */ /* 0x000fe40000000f00 */
[----:B---345:R-:W-:Y:S05]  /*4a00*/  CALL.REL.NOINC `($__internal_2_$__cuda_sm10x_tcgen05_guardrail_trap_unallocated_columns_being_dealloced) ;  /* 0x0000004400607944 */ /* 0x038fea0003c00000 */
.L_x_98:
[----:B------:R-:W-:Y:S01]  /*4a10*/  NOP ;  /* 0x0000000000007918 */ /* 0x000fe20000000000 */
[----:B----4-:R-:W-:Y:S05]  /*4a20*/  EXIT ;  /* 0x000000000000794d */ /* 0x010fea0003800000 */
.L_x_69:
[----:B------:R-:W-:-:S09]  /*4a30*/  UISETP.NE.OR UP5, UPT, UR10, 0x3, !UP5 ;  /* 0x000000030a00788c */ /* 0x000fd2000efa5670 */
[----:B------:R-:W-:Y:S05]  /*4a40*/  BRA.U UP5, `(.L_x_99) ;  /* 0x0000000d05e87547 */ /* 0x000fea000b800000 */
[----:B------:R-:W1:Y:S01]  /*4a50*/  LDC R0, c[0x0][0xb30] ;  /* 0x0002cc00ff007b82 */ /* 0x000e620000000800 */
[----:B------:R-:W2:Y:S01]  /*4a60*/  LDCU.64 UR8, c[0x0][0x888] ;  /* 0x00011100ff0877ac */ /* 0x000ea20008000a00 */
[----:B------:R-:W-:Y:S02]  /*4a70*/  HFMA2 R25, -RZ, RZ, 0, 0 ;  /* 0x00000000ff197431 */ /* 0x000fe400000001ff */
[----:B------:R-:W-:Y:S01]  /*4a80*/  IMAD.MOV.U32 R34, RZ, RZ, 0x1 ;  /* 0x00000001ff227424 */ /* 0x000fe200078e00ff */
[----:B------:R-:W-:Y:S01]  /*4a90*/  MOV R23, 0x1000 ;  /* 0x0000100000177802 */ /* 0x000fe20000000f00 */
[----:B------:R-:W3:Y:S01]  /*4aa0*/  LDCU.64 UR4, c[0x0][0x890] ;  /* 0x00011200ff0477ac */ /* 0x000ee20008000a00 */
[----:B------:R-:W-:Y:S01]  /*4ab0*/  IMAD.MOV.U32 R27, RZ, RZ, RZ ;  /* 0x000000ffff1b7224 */ /* 0x000fe200078e00ff */
[----:B------:R-:W4:Y:S01]  /*4ac0*/  LDC R19, c[0x0][0x370] ;  /* 0x0000dc00ff137b82 */ /* 0x000f220000000800 */
[----:B------:R-:W-:Y:S01]  /*4ad0*/  UMOV UR7, 0x400 ;  /* 0x0000040000077882 */ /* 0x000fe20000000000 */
[----:B------:R-:W-:-:S02]  /*4ae0*/  UPLOP3.LUT UP1, UPT, UPT, UPT, UPT, 0x40, 0x4 ;  /* 0x000000000004789c */ /* 0x000fc40003f2e870 */
[----:B------:R-:W-:Y:S01]  /*4af0*/  ULEA UR7, UR37, UR7, 0x18 ;  /* 0x0000000725077291 */ /* 0x000fe2000f8ec0ff */
[----:B------:R-:W-:-:S03]  /*4b00*/  UMOV UR13, URZ ;  /* 0x000000ff000d7c82 */ /* 0x000fc60008000000 */
[----:B------:R-:W4:Y:S01]  /*4b10*/  LDC R2, c[0x0][0xb0c] ;  /* 0x0002c300ff027b82 */ /* 0x000f220000000800 */
[----:B--2---:R-:W-:Y:S02]  /*4b20*/  UISETP.NE.U32.AND UP4, UPT, UR8, URZ, UPT ;  /* 0x000000ff0800728c */ /* 0x004fe4000bf85070 */
[----:B---3--:R-:W-:-:S05]  /*4b30*/  UISETP.NE.U32.AND UP5, UPT, UR4, URZ, UPT ;  /* 0x000000ff0400728c */ /* 0x008fca000bfa5070 */
[----:B------:R-:W2:Y:S01]  /*4b40*/  LDC R18, c[0x0][0xb20] ;  /* 0x0002c800ff127b82 */ /* 0x000ea20000000800 */
[----:B-1----:R-:W-:Y:S01]  /*4b50*/  ISETP.NE.AND P1, PT, R0, 0x1, PT ;  /* 0x000000010000780c */ /* 0x002fe20003f25270 */
[----:B------:R-:W-:Y:S02]  /*4b60*/  UISETP.NE.AND.EX UP4, UPT, UR9, URZ, UPT, UP4 ;  /* 0x000000ff0900728c */ /* 0x000fe4000bf85340 */
[----:B------:R-:W-:-:S04]  /*4b70*/  UISETP.NE.AND.EX UP5, UPT, UR5, URZ, UPT, UP5 ;  /* 0x000000ff0500728c */ /* 0x000fc8000bfa5350 */
[----:B-----5:R-:W1:Y:S08]  /*4b80*/  LDC.64 R32, c[0x0][0x348] ;  /* 0x0000d200ff207b82 */ /* 0x020e700000000a00 */
[----:B------:R-:W3:Y:S08]  /*4b90*/  LDC.64 R16, c[0x0][0xb10] ;  /* 0x0002c400ff107b82 */ /* 0x000ef00000000a00 */
[----:B------:R-:W1:Y:S08]  /*4ba0*/  LDC.64 R6, c[0x0][0xb18] ;  /* 0x0002c600ff067b82 */ /* 0x000e700000000a00 */
[----:B------:R-:W1:Y:S08]  /*4bb0*/  LDC.64 R4, c[0x0][0xb28] ;  /* 0x0002ca00ff047b82 */ /* 0x000e700000000a00 */
[----:B--2-4-:R-:W1:Y:S02]  /*4bc0*/  LDC R22, c[0x0][0x374] ;  /* 0x0000dd00ff167b82 */ /* 0x014e640000000800 */
.L_x_108:
[----:B------:R-:W-:Y:S02]  /*4bd0*/  LEA R0, R27, UR7, 0x3 ;  /* 0x000000071b007c11 */ /* 0x000fe4000f8e18ff */
[----:B------:R-:W-:Y:S02]  /*4be0*/  SHF.L.U32 R3, R25, 0x1f, RZ ;  /* 0x0000001f19037819 */ /* 0x000fe400000006ff */
[----:B------:R-:W-:Y:S02]  /*4bf0*/  LEA R28, R27, UR7, 0x4 ;  /* 0x000000071b1c7c11 */ /* 0x000fe4000f8e20ff */
[----:B--2---:R-:W2:Y:S02]  /*4c00*/  SYNCS.PHASECHK.TRANS64.TRYWAIT P0, [R0+URZ+0x150], R3 ;  /* 0x00015003000075a7 */ /* 0x004ea400080011ff */
[----:B--2---:R-:W-:Y:S05]  /*4c10*/  @!P0 BRA `(.L_x_100) ;  /* 0x0000003c00e88947 */ /* 0x004fea0003800000 */
.L_x_203:
[----:B------:R-:W-:Y:S01]  /*4c20*/  ISETP.GE.AND P0, PT, R26, 0x1, PT ;  /* 0x000000011a00780c */ /* 0x000fe20003f06270 */
[----:B------:R-:W4:Y:S01]  /*4c30*/  LDS.128 R28, [R28+0x1e0] ;  /* 0x0001e0001c1c7984 */ /* 0x000f220000000c00 */
[----:B--2---:R-:W-:Y:S01]  /*4c40*/  VIADD R0, R0, 0x160 ;  /* 0x0000016000007836 */ /* 0x004fe20000000000 */
[----:B------:R-:W-:Y:S01]  /*4c50*/  @!PT LDS RZ, [RZ] ;  /* 0x00000000fffff984 */ /* 0x000fe20000000800 */
[----:B------:R-:W-:Y:S01]  /*4c60*/  @!PT LDS RZ, [RZ] ;  /* 0x00000000fffff984 */ /* 0x000fe20000000800 */
[----:B------:R-:W-:Y:S01]  /*4c70*/  @!PT LDS RZ, [RZ] ;  /* 0x00000000fffff984 */ /* 0x000fe20000000800 */
[----:B------:R-:W-:Y:S01]  /*4c80*/  @!PT LDS RZ, [RZ] ;  /* 0x00000000fffff984 */ /* 0x000fe20000000800 */
[----:B------:R2:W-:Y:S06]  /*4c90*/  MEMBAR.ALL.CTA ;  /* 0x0000000000007992 */ /* 0x0005ec0000008000 */
[----:B--2---:R-:W2:Y:S01]  /*4ca0*/  FENCE.VIEW.ASYNC.S ;  /* 0x00000000000073c6 */ /* 0x004ea20000000000 */
[----:B------:R-:W-:Y:S04]  /*4cb0*/  PRMT R0, RZ, 0x654, R0 ;  /* 0x00000654ff007816 */ /* 0x000fe80000000000 */
[----:B--2---:R2:W-:Y:S01]  /*4cc0*/  SYNCS.ARRIVE.TRANS64.RED.A1T0 RZ, [R0+URZ], RZ ;  /* 0x000000ff00ff79a7 */ /* 0x0045e200081004ff */
[----:B----4-:R-:W-:Y:S11]  /*4cd0*/  LOP3.LUT P3, RZ, R30, 0x1, RZ, 0xc0, !PT ;  /* 0x000000011eff7812 */ /* 0x010ff6000786c0ff */
[----:B------:R-:W-:Y:S02]  /*4ce0*/  @!UPT UIADD3 URZ, UPT, UPT, URZ, URZ, URZ ;  /* 0x000000fffffff290 */ /* 0x000fe4000fffe0ff */
[----:B------:R-:W-:Y:S02]  /*4cf0*/  @P3 MOV R13, R28 ;  /* 0x0000001c000d3202 */ /* 0x000fe40000000f00 */
[----:B------:R-:W-:Y:S01]  /*4d00*/  @P3 LOP3.LUT R8, R29, 0xffff, RZ, 0xc0, !PT ;  /* 0x0000ffff1d083812 */ /* 0x000fe200078ec0ff */
[----:B--2---:R-:W-:Y:S06]  /*4d10*/  @!P0 BRA `(.L_x_101) ;  /* 0x0000000000a48947 */ /* 0x004fec0003800000 */
[----:B-1----:R-:W-:Y:S01]  /*4d20*/  IMAD.HI.U32 R37, R22, R7, RZ ;  /* 0x0000000716257227 */ /* 0x002fe200078e00ff */
[----:B------:R-:W-:Y:S02]  /*4d30*/  ISETP.NE.AND P0, PT, R6, 0x1, PT ;  /* 0x000000010600780c */ /* 0x000fe40003f05270 */
[----:B------:R-:W-:Y:S01]  /*4d40*/  ISETP.NE.AND P2, PT, R26, 0x1, PT ;  /* 0x000000011a00780c */ /* 0x000fe20003f45270 */
[----:B---3--:R-:W-:Y:S01]  /*4d50*/  IMAD.HI.U32 R36, R19, R16, RZ ;  /* 0x0000001013247227 */ /* 0x008fe200078e00ff */
[----:B------:R-:W-:Y:S02]  /*4d60*/  SHF.R.U32.HI R37, RZ, R18, R37 ;  /* 0x00000012ff257219 */ /* 0x000fe40000011625 */
[----:B------:R-:W-:Y:S01]  /*4d70*/  ISETP.NE.AND P4, PT, R2, 0x1, PT ;  /* 0x000000010200780c */ /* 0x000fe20003f85270 */
[----:B------:R-:W-:Y:S01]  /*4d80*/  IMAD.HI.U32 R38, R13, R16, RZ ;  /* 0x000000100d267227 */ /* 0x000fe200078e00ff */
[----:B------:R-:W-:Y:S02]  /*4d90*/  SHF.R.U32.HI R36, RZ, R17, R36 ;  /* 0x00000011ff247219 */ /* 0x000fe40000011624 */
[----:B------:R-:W-:Y:S01]  /*4da0*/  SEL R3, R22, R37, !P0 ;  /* 0x0000002516037207 */ /* 0x000fe20004000000 */
[C---:B------:R-:W-:Y:S01]  /*4db0*/  IMAD.HI.U32 R37, R8.reuse, R7, RZ ;  /* 0x0000000708257227 */ /* 0x040fe200078e00ff */
[----:B------:R-:W-:Y:S02]  /*4dc0*/  SEL R11, R19, R36, !P4 ;  /* 0x00000024130b7207 */ /* 0x000fe40006000000 */
[----:B------:R-:W-:Y:S01]  /*4dd0*/  SHF.R.U32.HI R38, RZ, R17, R38 ;  /* 0x00000011ff267219 */ /* 0x000fe20000011626 */
[----:B------:R-:W-:Y:S01]  /*4de0*/  IMAD.HI.U32 R40, R3, R4, RZ ;  /* 0x0000000403287227 */ /* 0x000fe200078e00ff */
[----:B------:R-:W-:Y:S03]  /*4df0*/  SHF.R.U32.HI R37, RZ, R18, R37 ;  /* 0x00000012ff257219 */ /* 0x000fe60000011625 */
[----:B------:R-:W-:Y:S01]  /*4e00*/  IMAD.HI.U32 R36, R11, R4, RZ ;  /* 0x000000040b247227 */ /* 0x000fe200078e00ff */
[----:B------:R-:W-:Y:S02]  /*4e10*/  @P2 SHF.R.U32.HI R3, RZ, R5, R40 ;  /* 0x00000005ff032219 */ /* 0x000fe40000011628 */
[----:B------:R-:W-:Y:S02]  /*4e20*/  SEL R9, R8, R37, !P0 ;  /* 0x0000002508097207 */ /* 0x000fe40004000000 */
[----:B------:R-:W-:Y:S01]  /*4e30*/  @P2 SHF.R.U32.HI R11, RZ, R5, R36 ;  /* 0x00000005ff0b2219 */ /* 0x000fe20000011624 */
[C---:B------:R-:W-:Y:S01]  /*4e40*/  IMAD R10, R26.reuse, R3, RZ ;  /* 0x000000031a0a7224 */ /* 0x040fe200078e02ff */
[----:B------:R-:W-:Y:S01]  /*4e50*/  SEL R3, R13, R38, !P4 ;  /* 0x000000260d037207 */ /* 0x000fe20006000000 */
[C---:B------:R-:W-:Y:S03]  /*4e60*/  IMAD.HI.U32 R14, R9.reuse, R4, RZ ;  /* 0x00000004090e7227 */ /* 0x040fe600078e00ff */
[----:B------:R-:W-:Y:S01]  /*4e70*/  ISETP.GE.AND P0, PT, R9, R10, PT ;  /* 0x0000000a0900720c */ /* 0x000fe20003f06270 */
[C---:B------:R-:W-:Y:S01]  /*4e80*/  IMAD R12, R26.reuse, R11, RZ ;  /* 0x0000000b1a0c7224 */ /* 0x040fe200078e02ff */
[-C--:B------:R-:W-:Y:S04]  /*4e90*/  SHF.R.U32.HI R14, RZ, R5.reuse, R14 ;  /* 0x00000005ff0e7219 */ /* 0x080fe8000001160e */
[----:B------:R-:W-:Y:S02]  /*4ea0*/  ISETP.GE.OR P0, PT, R3, R12, P0 ;  /* 0x0000000c0300720c */ /* 0x000fe40000706670 */
[----:B------:R-:W-:Y:S05]  /*4eb0*/  SEL R15, R9, R14, !P2 ;  /* 0x0000000e090f7207 */ /* 0x000fea0005000000 */
[----:B------:R-:W-:Y:S04]  /*4ec0*/  IMAD.MOV R14, RZ, RZ, -R15 ;  /* 0x000000ffff0e7224 */ /* 0x000fe800078e0a0f */
[----:B------:R-:W-:Y:S02]  /*4ed0*/  IMAD R14, R26, R14, R9 ;  /* 0x0000000e1a0e7224 */ /* 0x000fe400078e0209 */
[C---:B------:R-:W-:Y:S05]  /*4ee0*/  @!P0 IMAD.HI.U32 R10, R3.reuse, R4, RZ ;  /* 0x00000004030a8227 */ /* 0x040fea00078e00ff */
[----:B------:R-:W-:Y:S04]  /*4ef0*/  @!P0 SHF.R.U32.HI R10, RZ, R5, R10 ;  /* 0x00000005ff0a8219 */ /* 0x000fe8000001160a */
[----:B------:R-:W-:Y:S01]  /*4f00*/  @!P0 SEL R0, R3, R10, !P2 ;  /* 0x0000000a03008207 */ /* 0x000fe20005000000 */
[----:B------:R-:W-:Y:S03]  /*4f10*/  IMAD.MOV R10, RZ, RZ, -R3 ;  /* 0x000000ffff0a7224 */ /* 0x000fe600078e0a03 */
[----:B------:R-:W-:Y:S01]  /*4f20*/  @!P0 IADD3 R15, PT, PT, R15, -R0, RZ ;  /* 0x800000000f0f8210 */ /* 0x000fe20007ffe0ff */
[----:B------:R-:W-:Y:S01]  /*4f30*/  @!P0 IMAD R0, R11, R14, R0 ;  /* 0x0000000e0b008224 */ /* 0x000fe200078e0200 */
[----:B------:R-:W-:Y:S01]  /*4f40*/  IADD3 R11, PT, PT, -R9, RZ, RZ ;  /* 0x000000ff090b7210 */ /* 0x000fe20007ffe1ff */
[----:B------:R-:W-:Y:S02]  /*4f50*/  IMAD R13, R2, R10, R13 ;  /* 0x0000000a020d7224 */ /* 0x000fe400078e020d */
[----:B------:R-:W-:Y:S02]  /*4f60*/  @!P0 IMAD R9, R15, R26, R3 ;  /* 0x0000001a0f098224 */ /* 0x000fe400078e0203 */
[----:B------:R-:W-:Y:S02]  /*4f70*/  @!P0 IMAD.MOV.U32 R3, RZ, RZ, R0 ;  /* 0x000000ffff038224 */ /* 0x000fe400078e0000 */
[----:B------:R-:W-:Y:S02]  /*4f80*/  IMAD R8, R6, R11, R8 ;  /* 0x0000000b06087224 */ /* 0x000fe400078e0208 */
[----:B------:R-:W-:Y:S02]  /*4f90*/  IMAD R13, R3, R2, R13 ;  /* 0x00000002030d7224 */ /* 0x000fe400078e020d */
[----:B------:R-:W-:Y:S02]  /*4fa0*/  IMAD R8, R9, R6, R8 ;  /* 0x0000000609087224 */ /* 0x000fe400078e0208 */
.L_x_101:
[----:B------:R-:W-:Y:S05]  /*4fb0*/  BRA.U UP1, `(.L_x_102) ;  /* 0x0000000101107547 */ /* 0x000fea000b800000 */
[----:B------:R-:W-:Y:S04]  /*4fc0*/  MOV R0, UR6 ;  /* 0x0000000600007c02 */ /* 0x000fe80008000f00 */
[----:B------:R-:W-:Y:S04]  /*4fd0*/  SHF.L.U32 R3, R0, 0x1f, RZ ;  /* 0x0000001f00037819 */ /* 0x000fe800000006ff */
[----:B------:R-:W2:Y:S02]  /*4fe0*/  SYNCS.PHASECHK.TRANS64.TRYWAIT P0, [UR7+0x148], R3 ;  /* 0x00014803ff0075a7 */ /* 0x000ea40008001107 */
[----:B--2---:R-:W-:Y:S05]  /*4ff0*/  @!P0 BRA `(.L_x_103) ;  /* 0x0000003c00048947 */ /* 0x004fea0003800000 */
.L_x_102:
[----:B------:R-:W-:Y:S02]  /*5000*/  R2UR UR27, R21 ;  /* 0x00000000151b72ca */ /* 0x000fe400000e0000 */
[----:B------:R-:W-:Y:S02]  /*5010*/  R2UR UR26, R20 ;  /* 0x00000000141a72ca */ /* 0x000fe400000e0000 */
[----:B------:R-:W-:Y:S04]  /*5020*/  ISETP.NE.U32.AND P2, PT, RZ, UR4, PT ;  /* 0x00000004ff007c0c */ /* 0x000fe8000bf45070 */
[----:B------:R-:W-:Y:S05]  /*5030*/  ISETP.NE.AND.EX P2, PT, RZ, UR5, PT, P2 ;  /* 0x00000005ff007c0c */ /* 0x000fea000bf45320 */
[----:B------:R-:W-:Y:S02]  /*5040*/  USHF.L.U32 UR27, UR27, 0x6, URZ ;  /* 0x000000061b1b7899 */ /* 0x000fe400080006ff */
[----:B------:R-:W-:Y:S01]  /*5050*/  USHF.L.U32 UR26, UR26, 0x6, URZ ;  /* 0x000000061a1a7899 */ /* 0x000fe200080006ff */
[----:B------:R-:W-:Y:S11]  /*5060*/  BRA.U !UP5, `(.L_x_104) ;  /* 0x000000010d347547 */ /* 0x000ff6000b800000 */
[----:B------:R-:W-:Y:S01]  /*5070*/  UPLOP3.LUT UP0, UPT, UPT, UPT, UP4, 0x80, 0x8 ;  /* 0x000000000008789c */ /* 0x000fe20003f0f040 */
[----:B--2---:R-:W-:Y:S02]  /*5080*/  HFMA2 R0, -RZ, RZ, 0, 5.9604644775390625e-08 ;  /* 0x00000001ff007431 */ /* 0x004fe400000001ff */
[----:B------:R-:W-:Y:S03]  /*5090*/  IMAD.MOV.U32 R59, RZ, RZ, 0x1 ;  /* 0x00000001ff3b7424 */ /* 0x000fe600078e00ff */
[----:B------:R-:W-:Y:S05]  /*50a0*/  PLOP3.LUT P0, PT, PT, PT, UP0, 0x80, 0x8 ;  /* 0x000000000008781c */ /* 0x000fea0003f0f008 */
[----:B------:R-:W2:Y:S01]  /*50b0*/  @UP0 LDCU.64 UR10, c[0x0][0x888] ;  /* 0x00011100ff0a07ac */ /* 0x000ea20008000a00 */
[----:B------:R-:W-:Y:S07]  /*50c0*/  @UP0 UIMAD UR8, UR36, UR4, URZ ;  /* 0x00000004240802a4 */ /* 0x000fee000f8e02ff */
[----:B------:R-:W-:Y:S01]  /*50d0*/  @!P0 PRMT R59, R0, 0x7610, R59 ;  /* 0x00007610003b8816 */ /* 0x000fe2000000003b */
[----:B--2---:R-:W-:Y:S03]  /*50e0*/  @UP0 UIMAD.WIDE UR10, UR8, 0x4, UR10 ;  /* 0x00000004080a08a5 */ /* 0x004fe6000f8e020a */
[----:B------:R-:W2:Y:S03]  /*50f0*/  @!UP0 LDCU UR8, c[0x0][0x880] ;  /* 0x00011000ff0887ac */ /* 0x000ea60008000800 */
[----:B------:R-:W-:Y:S01]  /*5100*/  IMAD.U32 R10, RZ, RZ, UR10 ;  /* 0x0000000aff0a7e24 */ /* 0x000fe2000f8e00ff */
[----:B------:R-:W-:Y:S05]  /*5110*/  MOV R11, UR11 ;  /* 0x0000000b000b7c02 */ /* 0x000fea0008000f00 */
[----:B------:R4:W5:Y:S02]  /*5120*/  @P0 LDG.E R35, desc[UR46][R10.64] ;  /* 0x0000002e0a230981 */ /* 0x000964000c1e1900 */
[----:B--2-4-:R-:W-:Y:S07]  /*5130*/  @!P0 IMAD.U32 R35, RZ, RZ, UR8 ;  /* 0x00000008ff238e24 */ /* 0x014fee000f8e00ff */
.L_x_104:
[----:B-----5:R-:W-:Y:S01]  /*5140*/  @!P2 FSETP.EQ.AND P0, PT, R35, RZ, PT ;  /* 0x000000ff2300a20b */ /* 0x020fe20003f02000 */
[----:B------:R-:W-:Y:S01]  /*5150*/  @!UPT UIADD3 URZ, UPT, UPT, URZ, URZ, URZ ;  /* 0x000000fffffff290 */ /* 0x000fe2000fffe0ff */
[----:B------:R-:W-:Y:S11]  /*5160*/  @!P2 BRA `(.L_x_105) ;  /* 0x000000000014a947 */ /* 0x000ff60003800000 */
[----:B------:R-:W-:Y:S02]  /*5170*/  LOP3.LUT P2, RZ, R59, 0xff, RZ, 0xc0, !PT ;  /* 0x000000ff3bff7812 */ /* 0x000fe4000784c0ff */
[----:B------:R-:W-:Y:S04]  /*5180*/  PLOP3.LUT P0, PT, PT, PT, UP0, 0x80, 0x8 ;  /* 0x000000000008781c */ /* 0x000fe80003f0f008 */
[----:B------:R-:W-:Y:S07]  /*5190*/  PLOP3.LUT P0, PT, P0, PT, PT, 0x8, 0x80 ;  /* 0x000000000080781c */ /* 0x000fee000070e170 */
[----:B------:R-:W-:Y:S11]  /*51a0*/  @P2 FSETP.EQ.AND P0, PT, R35, RZ, PT ;  /* 0x000000ff2300220b */ /* 0x000ff60003f02000 */
[----:B------:R-:W-:Y:S02]  /*51b0*/  @!UPT UIADD3 URZ, UPT, UPT, URZ, URZ, URZ ;  /* 0x000000fffffff290 */ /* 0x000fe4000fffe0ff */
.L_x_105:
[----:B------:R-:W-:Y:S01]  /*51c0*/  ULEA UR15, UR13, UR7, 0x3 ;  /* 0x000000070d0f7291 */ /* 0x000fe2000f8e18ff */
[----:B--2---:R-:W-:Y:S02]  /*51d0*/  SHF.L.U32 R3, R34, 0x1f, RZ ;  /* 0x0000001f22037819 */ /* 0x004fe400000006ff */
[----:B------:R-:W-:Y:S04]  /*51e0*/  ELECT P4, URZ, PT ;  /* 0x0000000000ff782f */ /* 0x000fe80003880000 */
[----:B------:R-:W-:Y:S02]  /*51f0*/  PLOP3.LUT P4, PT, P0, P4, PT, 0xf2, 0x2f ;  /* 0x00000000002f781c */ /* 0x000fe40000789e72 */
[----:B------:R-:W2:Y:S11]  /*5200*/  SYNCS.PHASECHK.TRANS64.TRYWAIT P2, [UR15+0x128], R3 ;  /* 0x00012803ff0075a7 */ /* 0x000eb6000804110f */
[----:B-1----:R-:W-:Y:S05]  /*5210*/  @!P4 IADD3 R20, P0, PT, R32, 0x580, RZ ;  /* 0x000005802014c810 */ /* 0x002fea0007f1e0ff */
[----:B------:R-:W-:Y:S01]  /*5220*/  @!P4 IMAD.X R12, RZ, RZ, R33, P0 ;  /* 0x000000ffff0cc224 */ /* 0x000fe200000e0621 */
[----:B--2---:R-:W-:Y:S07]  /*5230*/  @!P2 BRA `(.L_x_106) ;  /* 0x00000038008ca947 */ /* 0x004fee0003800000 */
.L_x_206:
[----:B------:R-:W2:Y:S01]  /*5240*/  LDC.64 R14, c[0x0][0xb10] ;  /* 0x0002c400ff0e7b82 */ /* 0x000ea20000000a00 */
[----:B------:R-:W-:Y:S01]  /*5250*/  @!P4 R2UR UR8, R12 ;  /* 0x000000000c08c2ca */ /* 0x000fe200000e0000 */
[----:B------:R-:W-:Y:S01]  /*5260*/  VOTEU.ALL UP3, P4 ;  /* 0x0000000000ff7886 */ /* 0x000fe20002060000 */
[----:B------:R-:W-:Y:S01]  /*5270*/  @!P4 R2UR UR9, R20 ;  /* 0x000000001409c2ca */ /* 0x000fe200000e0000 */
[----:B------:R-:W-:Y:S01]  /*5280*/  UIADD3 UR25, UPT, UPT, UR15, 0x110, URZ ;  /* 0x000001100f197890 */ /* 0x000fe2000fffe0ff */
[----:B------:R-:W-:Y:S03]  /*5290*/  @P3 SHF.R.U32.HI R24, RZ, 0x10, R29 ;  /* 0x00000010ff183819 */ /* 0x000fe6000001161d */
[----:B------:R-:W4:Y:S01]  /*52a0*/  LDC.64 R10, c[0x0][0xb18] ;  /* 0x0002c600ff0a7b82 */ /* 0x000f220000000a00 */
[----:B------:R-:W-:Y:S01]  /*52b0*/  UIADD3 UR14, UPT, UPT, UR13, 0x1, URZ ;  /* 0x000000010d0e7890 */ /* 0x000fe2000fffe0ff */
[----:B------:R-:W-:Y:S01]  /*52c0*/  VIADD R27, R27, 0x1 ;  /* 0x000000011b1b7836 */ /* 0x000fe20000000000 */
[----:B------:R-:W-:Y:S01]  /*52d0*/  VOTEU.ALL UP2, P4 ;  /* 0x0000000000ff7886 */ /* 0x000fe20002040000 */
[----:B------:R-:W-:Y:S01]  /*52e0*/  UMOV UR18, 0x0 ;  /* 0x0000000000127882 */ /* 0x000fe20000000000 */
[----:B------:R-:W-:Y:S03]  /*52f0*/  UISETP.NE.AND UP6, UPT, UR14, 0x3, UPT ;  /* 0x000000030e00788c */ /* 0x000fe6000bfc5270 */
[----:B-1----:R-:W1:Y:S01]  /*5300*/  @!P1 LDC R0, c[0x0][0xb20] ;  /* 0x0002c800ff009b82 */ /* 0x002e620000000800 */
[----:B------:R-:W-:Y:S01]  /*5310*/  UMOV UR19, 0x10000000 ;  /* 0x1000000000137882 */ /* 0x000fe20000000000 */
[----:B------:R-:W-:Y:S01]  /*5320*/  IMAD.U32 R21, RZ, RZ, UR8 ;  /* 0x00000008ff157e24 */ /* 0x000fe2000f8e00ff */
[----:B------:R-:W-:Y:S05]  /*5330*/  @!UP3 ULEA UR8, UR13, UR7, 0xc ;  /* 0x000000070d08b291 */ /* 0x000fea000f8e60ff */
[----:B------:R-:W5:Y:S01]  /*5340*/  @!P1 LDC R3, c[0x0][0xb0c] ;  /* 0x0002c300ff039b82 */ /* 0x000f620000000800 */
[----:B------:R-:W-:Y:S01]  /*5350*/  IMAD.U32 R20, RZ, RZ, UR9 ;  /* 0x00000009ff147e24 */ /* 0x000fe2000f8e00ff */
[----:B------:R-:W-:Y:S01]  /*5360*/  UMOV UR28, UR36 ;  /* 0x00000024001c7c82 */ /* 0x000fe20008000000 */
[----:B------:R-:W-:Y:S01]  /*5370*/  @!P4 R2UR UR21, R21 ;  /* 0x000000001515c2ca */ /* 0x000fe200000e0000 */
[----:B------:R-:W-:Y:S02]  /*5380*/  @!UP3 UIADD3 UR24, UPT, UPT, UR8, 0x300, URZ ;  /* 0x000003000818b890 */ /* 0x000fe4000fffe0ff */
[----:B------:R-:W-:Y:S01]  /*5390*/  @!P4 R2UR UR20, R20 ;  /* 0x000000001414c2ca */ /* 0x000fe200000e0000 */
[----:B------:R-:W-:Y:S01]  /*53a0*/  @!UP3 UIADD3 UR10, UPT, UPT, UR26, 0x20, URZ ;  /* 0x000000201a0ab890 */ /* 0x000fe2000fffe0ff */
[----:B------:R-:W-:Y:S01]  /*53b0*/  @!P4 IMAD.MOV.U32 R20, RZ, RZ, 0x1000 ;  /* 0x00001000ff14c424 */ /* 0x000fe200078e00ff */
[----:B------:R-:W-:Y:S02]  /*53c0*/  @!UP3 UIADD3 UR8, UPT, UPT, UR8, 0xb00, URZ ;  /* 0x00000b000808b890 */ /* 0x000fe4000fffe0ff */
[----:B------:R-:W-:Y:S01]  /*53d0*/  USEL UR9, URZ, 0x1, UP6 ;  /* 0x00000001ff097887 */ /* 0x000fe2000b000000 */
[----:B------:R-:W-:Y:S01]  /*53e0*/  VOTEU.ALL UP1, P4 ;  /* 0x0000000000ff7886 */ /* 0x000fe20002020000 */
[----:B------:R-:W-:Y:S01]  /*53f0*/  UMOV UR11, UR27 ;  /* 0x0000001b000b7c82 */ /* 0x000fe20008000000 */
[----:B------:R-:W-:Y:S01]  /*5400*/  UMOV UR12, UR36 ;  /* 0x00000024000c7c82 */ /* 0x000fe20008000000 */
[----:B------:R-:W-:Y:S02]  /*5410*/  UPRMT UR16, UR37, 0x654, UR25 ;  /* 0x0000065425107896 */ /* 0x000fe40008000019 */
[----:B------:R-:W-:Y:S01]  /*5420*/  LOP3.LUT R34, R34, UR9, RZ, 0x3c, !PT ;  /* 0x0000000922227c12 */ /* 0x000fe2000f8e3cff */
[----:B------:R-:W-:Y:S01]  /*5430*/  UMOV UR9, UR25 ;  /* 0x0000001900097c82 */ /* 0x000fe20008000000 */
[----:B------:R1:W-:Y:S01]  /*5440*/  @!UP2 UTMALDG.3D [UR24], [UR20], desc[UR18] ;  /* 0x000012181400a5b4 */ /* 0x0003e20008011000 */
[----:B------:R-:W-:Y:S01]  /*5450*/  USEL UR14, UR14, URZ, UP6 ;  /* 0x000000ff0e0e7287 */ /* 0x000fe2000b000000 */
[----:B------:R-:W-:Y:S03]  /*5460*/  SHF.L.U32 R12, R34, 0x1f, RZ ;  /* 0x0000001f220c7819 */ /* 0x000fe600000006ff */
[----:B------:R-:W-:Y:S01]  /*5470*/  ULEA UR13, UR14, UR7, 0x3 ;  /* 0x000000070e0d7291 */ /* 0x000fe2000f8e18ff */
[----:B--2---:R-:W-:Y:S01]  /*5480*/  @!P1 IMAD.HI.U32 R14, R13, R14, RZ ;  /* 0x0000000e0d0e9227 */ /* 0x004fe200078e00ff */
[----:B----4-:R-:W-:Y:S01]  /*5490*/  @!P1 ISETP.NE.AND P0, PT, R10, 0x1, PT ;  /* 0x000000010a00980c */ /* 0x010fe20003f05270 */
[----:B------:R2:W-:Y:S01]  /*54a0*/  @!UP1 UTMALDG.3D [UR8], [UR20], desc[UR18] ;  /* 0x00001208140095b4 */ /* 0x0005e20008011000 */
[----:B------:R2:W-:Y:S01]  /*54b0*/  @!P4 SYNCS.ARRIVE.TRANS64.RED.A0TR RZ, [UR15+0x110], R20 ;  /* 0x00011014ffffc9a7 */ /* 0x0005e2000830040f */
[C---:B------:R-:W-:Y:S01]  /*54c0*/  @!P1 IMAD.HI.U32 R11, R8.reuse, R11, RZ ;  /* 0x0000000b080b9227 */ /* 0x040fe200078e00ff */
[----:B------:R-:W-:Y:S02]  /*54d0*/  @!P1 SHF.R.U32.HI R14, RZ, R15, R14 ;  /* 0x0000000fff0e9219 */ /* 0x000fe4000001160e */
[----:B-----5:R-:W-:Y:S02]  /*54e0*/  @!P1 ISETP.NE.AND P2, PT, R3, 0x1, PT ;  /* 0x000000010300980c */ /* 0x020fe40003f45270 */
[----:B-1----:R-:W-:Y:S02]  /*54f0*/  @!P1 SHF.R.U32.HI R9, RZ, R0, R11 ;  /* 0x00000000ff099219 */ /* 0x002fe4000001160b */
[----:B------:R-:W-:Y:S02]  /*5500*/  @!P1 SEL R14, R13, R14, !P2 ;  /* 0x0000000e0d0e9207 */ /* 0x000fe40005000000 */
[----:B------:R-:W-:Y:S05]  /*5510*/  @!P1 SEL R9, R8, R9, !P0 ;  /* 0x0000000908099207 */ /* 0x000fea0004000000 */
[----:B------:R-:W-:Y:S01]  /*5520*/  @!P1 IMAD.IADD R0, R9, 0x1, -R14 ;  /* 0x0000000109009824 */ /* 0x000fe200078e0a0e */
[----:B------:R-:W-:Y:S01]  /*5530*/  SYNCS.ARRIVE.TRANS64.RED.A1T0 RZ, [UR16], RZ ;  /* 0x000000ffffff79a7 */ /* 0x000fe20008100410 */
[----:B------:R-:W-:Y:S02]  /*5540*/  @!P1 IMAD.IADD R9, R14, 0x1, -R9 ;  /* 0x000000010e099824 */ /* 0x000fe400078e0a09 */
[----:B------:R-:W-:Y:S02]  /*5550*/  @!P1 IMAD R13, R0, R3, R13 ;  /* 0x00000003000d9224 */ /* 0x000fe400078e020d */
[----:B------:R-:W-:Y:S01]  /*5560*/  @!P1 IMAD R8, R9, R10, R8 ;  /* 0x0000000a09089224 */ /* 0x000fe200078e0208 */
[----:B------:R-:W1:Y:S02]  /*5570*/  SYNCS.PHASECHK.TRANS64.TRYWAIT P5, [UR13+0x128], R12 ;  /* 0x0001280cff0075a7 */ /* 0x000e6400080a110d */
[----:B-12---:R-:W-:Y:S05]  /*5580*/  @!P5 BRA `(.L_x_107) ;  /* 0x0000003400d0d947 */ /* 0x006fea0003800000 */
.L_x_208:
[----:B------:R-:W-:Y:S01]  /*5590*/  UIADD3 UR17, UPT, UPT, UR13, 0x110, URZ ;  /* 0x000001100d117890 */ /* 0x000fe2000fffe0ff */
[----:B-1----:R-:W-:Y:S01]  /*55a0*/  @!P4 IADD3 R3, P0, PT, R32, 0x580, RZ ;  /* 0x000005802003c810 */ /* 0x002fe20007f1e0ff */
[----:B------:R-:W-:Y:S01]  /*55b0*/  VOTEU.ALL UP2, P4 ;  /* 0x0000000000ff7886 */ /* 0x000fe20002040000 */
[----:B------:R-:W-:Y:S01]  /*55c0*/  UMOV UR22, 0x0 ;  /* 0x0000000000167882 */ /* 0x000fe20000000000 */
[----:B------:R-:W-:Y:S01]  /*55d0*/  UPRMT UR15, UR37, 0x654, UR17 ;  /* 0x00000654250f7896 */ /* 0x000fe20008000011 */
[----:B------:R-:W-:Y:S01]  /*55e0*/  @!P4 R2UR UR9, R3 ;  /* 0x000000000309c2ca */ /* 0x000fe200000e0000 */
[----:B------:R-:W-:Y:S01]  /*55f0*/  @!P4 IMAD.X R0, RZ, RZ, R33, P0 ;  /* 0x000000ffff00c224 */ /* 0x000fe200000e0621 */
[----:B------:R-:W-:Y:S01]  /*5600*/  UMOV UR23, 0x10000000 ;  /* 0x1000000000177882 */ /* 0x000fe20000000000 */
[----:B------:R-:W-:Y:S01]  /*5610*/  UMOV UR19, UR27 ;  /* 0x0000001b00137c82 */ /* 0x000fe20008000000 */
[----:B------:R-:W-:Y:S01]  /*5620*/  UMOV UR20, UR36 ;  /* 0x0000002400147c82 */ /* 0x000fe20008000000 */
[----:B------:R-:W-:Y:S01]  /*5630*/  UMOV UR11, UR27 ;  /* 0x0000001b000b7c82 */ /* 0x000fe20008000000 */
[----:B------:R-:W-:Y:S01]  /*5640*/  @!P4 R2UR UR8, R0 ;  /* 0x000000000008c2ca */ /* 0x000fe200000e0000 */
[----:B------:R-:W-:Y:S01]  /*5650*/  UMOV UR12, UR36 ;  /* 0x00000024000c7c82 */ /* 0x000fe20008000000 */
[----:B------:R-:W-:Y:S01]  /*5660*/  VOTEU.ALL UP1, P4 ;  /* 0x0000000000ff7886 */ /* 0x000fe20002020000 */
[----:B------:R-:W-:Y:S01]  /*5670*/  @P3 R2UR UR36, R24 ;  /* 0x00000000182432ca */ /* 0x000fe200000e0000 */
[----:B------:R-:W-:Y:S01]  /*5680*/  IMAD.IADD R20, R8, 0x1, R58 ;  /* 0x0000000108147824 */ /* 0x000fe200078e023a */
[----:B------:R-:W-:Y:S01]  /*5690*/  ISETP.NE.AND P0, PT, R27, 0x2, PT ;  /* 0x000000021b00780c */ /* 0x000fe20003f05270 */
[----:B------:R-:W-:Y:S01]  /*56a0*/  IMAD.IADD R21, R13, 0x1, R60 ;  /* 0x000000010d157824 */ /* 0x000fe200078e023c */
[----:B------:R-:W-:Y:S01]  /*56b0*/  @!UP1 UIADD3 UR18, UPT, UPT, UR26, 0x10, URZ ;  /* 0x000000101a129890 */ /* 0x000fe2000fffe0ff */
[----:B------:R-:W-:Y:S01]  /*56c0*/  IMAD.U32 R10, RZ, RZ, UR9 ;  /* 0x00000009ff0a7e24 */ /* 0x000fe2000f8e00ff */
[----:B------:R-:W-:Y:S01]  /*56d0*/  @!UP1 UIADD3 UR10, UPT, UPT, UR26, 0x30, URZ ;  /* 0x000000301a0a9890 */ /* 0x000fe2000fffe0ff */
[----:B------:R-:W-:Y:S01]  /*56e0*/  SEL R0, RZ, 0x1, P0 ;  /* 0x00000001ff007807 */ /* 0x000fe20000000000 */
[----:B------:R-:W-:Y:S01]  /*56f0*/  UMOV UR9, UR17 ;  /* 0x0000001100097c82 */ /* 0x000fe20008000000 */
[----:B------:R-:W-:Y:S01]  /*5700*/  SEL R27, R27, RZ, P0 ;  /* 0x000000ff1b1b7207 */ /* 0x000fe20000000000 */
[----:B------:R-:W-:Y:S01]  /*5710*/  IMAD.U32 R11, RZ, RZ, UR8 ;  /* 0x00000008ff0b7e24 */ /* 0x000fe2000f8e00ff */
[----:B------:R-:W-:Y:S01]  /*5720*/  @!P4 R2UR UR24, R10 ;  /* 0x000000000a18c2ca */ /* 0x000fe200000e0000 */
[----:B------:R-:W-:Y:S01]  /*5730*/  @!UP1 ULEA UR8, UR14, UR7, 0xc ;  /* 0x000000070e089291 */ /* 0x000fe2000f8e60ff */
[----:B------:R-:W-:Y:S02]  /*5740*/  LOP3.LUT R25, R25, R0, RZ, 0x3c, !PT ;  /* 0x0000000019197212 */ /* 0x000fe400078e3cff */
[----:B------:R-:W-:Y:S01]  /*5750*/  @!P4 R2UR UR25, R11 ;  /* 0x000000000b19c2ca */ /* 0x000fe200000e0000 */
[----:B------:R-:W-:Y:S02]  /*5760*/  @!UP1 UIADD3 UR16, UPT, UPT, UR8, 0x300, URZ ;  /* 0x0000030008109890 */ /* 0x000fe4000fffe0ff */
[----:B------:R-:W-:Y:S01]  /*5770*/  @!UP1 UIADD3 UR8, UPT, UPT, UR8, 0xb00, URZ ;  /* 0x00000b0008089890 */ /* 0x000fe2000fffe0ff */
[----:B------:R-:W-:Y:S09]  /*5780*/  VOTEU.ALL UP1, P4 ;  /* 0x0000000000ff7886 */ /* 0x000ff20002020000 */
[----:B------:R2:W-:Y:S01]  /*5790*/  @!UP2 UTMALDG.3D [UR16], [UR24], desc[UR22] ;  /* 0x000016101800a5b4 */ /* 0x0005e20008011000 */
[----:B------:R2:W-:Y:S01]  /*57a0*/  @!UP1 UTMALDG.3D [UR8], [UR24], desc[UR22] ;  /* 0x00001608180095b4 */ /* 0x0005e20008011000 */
[----:B------:R2:W-:Y:S01]  /*57b0*/  @!P4 SYNCS.ARRIVE.TRANS64.RED.A0TR RZ, [UR13+0x110], R23 ;  /* 0x00011017ffffc9a7 */ /* 0x0005e2000830040d */
[----:B------:R-:W-:Y:S04]  /*57c0*/  UIADD3 UR13, UPT, UPT, UR14, 0x1, URZ ;  /* 0x000000010e0d7890 */ /* 0x000fe8000fffe0ff */
[----:B------:R-:W-:Y:S04]  /*57d0*/  UISETP.NE.AND UP1, UPT, UR13, 0x3, UPT ;  /* 0x000000030d00788c */ /* 0x000fe8000bf25270 */
[----:B------:R-:W-:Y:S02]  /*57e0*/  USEL UR14, URZ, 0x1, UP1 ;  /* 0x00000001ff0e7887 */ /* 0x000fe40008800000 */
[----:B------:R-:W-:Y:S02]  /*57f0*/  USEL UR13, UR13, URZ, UP1 ;  /* 0x000000ff0d0d7287 */ /* 0x000fe40008800000 */
[----:B------:R-:W-:Y:S02]  /*5800*/  UPLOP3.LUT UP1, UPT, UPT, UPT, UPT, 0x80, 0x8 ;  /* 0x000000000008789c */ /* 0x000fe40003f2f070 */
[----:B------:R-:W-:Y:S01]  /*5810*/  LOP3.LUT R34, R34, UR14, RZ, 0x3c, !PT ;  /* 0x0000000e22227c12 */ /* 0x000fe2000f8e3cff */
[----:B------:R-:W-:Y:S01]  /*5820*/  SYNCS.ARRIVE.TRANS64.RED.A1T0 RZ, [UR15], RZ ;  /* 0x000000ffffff79a7 */ /* 0x000fe2000810040f */
[----:B------:R-:W-:Y:S07]  /*5830*/  @P3 BRA `(.L_x_108) ;  /* 0xfffffff000e43947 */ /* 0x000fee000383ffff */
[----:B------:R-:W-:Y:S01]  /*5840*/  UIADD3 UR7, UPT, UPT, UR7, 0x128, URZ ;  /* 0x0000012807077890 */ /* 0x000fe2000fffe0ff */
[----:B------:R-:W-:-:S03]  /*5850*/  SHF.L.U32 R3, R34, 0x1f, RZ ;  /* 0x0000001f22037819 */ /* 0x000fc600000006ff */
[----:B------:R-:W-:-:S09]  /*5860*/  ULEA UR4, UR13, UR7, 0x3 ;  /* 0x000000070d047291 */ /* 0x000fd2000f8e18ff */
[----:B------:R-:W1:Y:S02]  /*5870*/  SYNCS.PHASECHK.TRANS64.TRYWAIT P0, [UR4], R3 ;  /* 0x00000003ff0075a7 */ /* 0x000e640008001104 */
[----:B-1----:R-:W-:Y:S05]  /*5880*/  @!P0 BRA `(.L_x_109) ;  /* 0x0000003400288947 */ /* 0x002fea0003800000 */
.L_x_210:
        /* <DEDUP_REMOVED lines=9> */
.L_x_212:
[----:B------:R-:W-:-:S04]  /*5920*/  UIADD3 UR5, UPT, UPT, UR5, 0x1, URZ ;  /* 0x0000000105057890 */ /* 0x000fc8000fffe0ff */
[----:B------:R-:W-:-:S04]  /*5930*/  UISETP.NE.AND UP0, UPT, UR5, 0x3, UPT ;  /* 0x000000030500788c */ /* 0x000fc8000bf05270 */
[----:B------:R-:W-:Y:S02]  /*5940*/  USEL UR4, URZ, 0x1, UP0 ;  /* 0x00000001ff047887 */ /* 0x000fe40008000000 */
[----:B------:R-:W-:-:S04]  /*5950*/  USEL UR5, UR5, URZ, UP0 ;  /* 0x000000ff05057287 */ /* 0x000fc80008000000 */
[----:B------:R-:W-:Y:S01]  /*5960*/  ULEA UR5, UR5, UR7, 0x3 ;  /* 0x0000000705057291 */ /* 0x000fe2000f8e18ff */
[----:B-1----:R-:W-:-:S04]  /*5970*/  LOP3.LUT R3, R34, UR4, RZ, 0x3c, !PT ;  /* 0x0000000422037c12 */ /* 0x002fc8000f8e3cff */
[----:B------:R-:W-:Y:S01]  /*5980*/  SHF.L.U32 R3, R3, 0x1f, RZ ;  /* 0x0000001f03037819 */ /* 0x000fe200000006ff */
[----:B------:R-:W-:-:S07]  /*5990*/  IMAD.U32 R0, RZ, RZ, UR5 ;  /* 0x00000005ff007e24 */ /* 0x000fce000f8e00ff */
.L_x_111:
[----:B-1----:R1:W4:Y:S02]  /*59a0*/  SYNCS.PHASECHK.TRANS64.TRYWAIT P0, [R0+URZ], R3 ;  /* 0x00000003000075a7 */ /* 0x00232400080011ff */
[----:B----4-:R-:W-:Y:S05]  /*59b0*/  @!P0 NANOSLEEP.SYNCS 0x989680 ;  /* 0x009896800000895d */ /* 0x010fea0003900000 */
[----:B------:R-:W4:Y:S02]  /*59c0*/  @!P0 SYNCS.PHASECHK.TRANS64 P0, [R0+URZ], R3 ;  /* 0x00000003000085a7 */ /* 0x000f2400080010ff */
[----:B--2-4-:R-:W-:Y:S05]  /*59d0*/  @P0 EXIT ;  /* 0x000000000000094d */ /* 0x014fea0003800000 */
[----:B------:R-:W-:Y:S05]  /*59e0*/  BRA `(.L_x_111) ;  /* 0xfffffffc00ec7947 */ /* 0x000fea000383ffff */
.L_x_99:
[----:B------:R-:W-:-:S06]  /*59f0*/  UISETP.GE.AND UP1, UPT, UR10, 0x4, UPT ;  /* 0x000000040a00788c */ /* 0x000fcc000bf26270 */
[----:B------:R-:W-:-:S13]  /*5a00*/  PLOP3.LUT P0, PT, PT, PT, UP1, 0x80, 0x8 ;  /* 0x000000000008781c */ /* 0x000fda0003f0f018 */
[----:B------:R-:W-:Y:S05]  /*5a10*/  @!P0 EXIT ;  /* 0x000000000000894d */ /* 0x000fea0003800000 */
[----:B------:R-:W-:Y:S01]  /*5a20*/  BAR.SYNC.DEFER_BLOCKING 0x6, 0xa0 ;  /* 0x0182800000007b1d */ /* 0x000fe20000010000 */
[----:B------:R-:W-:Y:S01]  /*5a30*/  IMAD.SHL.U32 R4, R70, 0x200000, RZ ;  /* 0x0020000046047824 */ /* 0x000fe200078e00ff */
[----:B------:R-:W-:Y:S01]  /*5a40*/  CS2R R72, SRZ ;  /* 0x0000000000487805 */ /* 0x000fe2000001ff00 */
[C---:B------:R-:W-:Y:S02]  /*5a50*/  IMAD.SHL.U32 R69, R74.reuse, 0x10, RZ ;  /* 0x000000104a457824 */ /* 0x040fe400078e00ff */
[----:B------:R-:W-:Y:S01]  /*5a60*/  IMAD.U32 R33, R74, 0x10000, RZ ;  /* 0x000100004a217824 */ /* 0x000fe200078e00ff */
[----:B------:R-:W-:Y:S02]  /*5a70*/  UMOV UR48, 0x400 ;  /* 0x0000040000307882 */ /* 0x000fe40000000000 */
[----:B------:R-:W1:Y:S01]  /*5a80*/  LDC R63, c[0x0][0x370] ;  /* 0x0000dc00ff3f7b82 */ /* 0x000e620000000800 */
[----:B------:R-:W-:Y:S01]  /*5a90*/  ULEA UR48, UR37, UR48, 0x18 ;  /* 0x0000003025307291 */ /* 0x000fe2000f8ec0ff */
[----:B------:R-:W-:Y:S01]  /*5aa0*/  LOP3.LUT R4, R4, 0x200000, RZ, 0xc0, !PT ;  /* 0x0020000004047812 */ /* 0x000fe200078ec0ff */
[----:B------:R-:W-:Y:S01]  /*5ab0*/  IMAD.SHL.U32 R68, R74, 0x2, RZ ;  /* 0x000000024a447824 */ /* 0x000fe200078e00ff */
[C---:B------:R-:W-:Y:S01]  /*5ac0*/  LOP3.LUT R5, R69.reuse, 0x40, RZ, 0xc0, !PT ;  /* 0x0000004045057812 */ /* 0x040fe200078ec0ff */
[----:B------:R-:W-:Y:S01]  /*5ad0*/  IMAD.SHL.U32 R3, R70, 0x200, RZ ;  /* 0x0000020046037824 */ /* 0x000fe200078e00ff */
[----:B------:R-:W-:Y:S01]  /*5ae0*/  LOP3.LUT R2, R69, 0x5b0, RZ, 0xc0, !PT ;  /* 0x000005b045027812 */ /* 0x000fe200078ec0ff */
[----:B------:R-:W-:Y:S01]  /*5af0*/  IMAD.MOV.U32 R30, RZ, RZ, RZ ;  /* 0x000000ffff1e7224 */ /* 0x000fe200078e00ff */
[----:B------:R-:W2:Y:S01]  /*5b00*/  LDC R28, c[0x0][0xb0c] ;  /* 0x0002c300ff1c7b82 */ /* 0x000ea20000000800 */
[----:B------:R-:W-:Y:S01]  /*5b10*/  LOP3.LUT R33, R4, 0x400000, R33, 0xf8, !PT ;  /* 0x0040000004217812 */ /* 0x000fe200078ef821 */
[----:B------:R-:W-:Y:S01]  /*5b20*/  IMAD.MOV.U32 R78, RZ, RZ, RZ ;  /* 0x000000ffff4e7224 */ /* 0x000fe200078e00ff */
[----:B------:R-:W-:Y:S01]  /*5b30*/  LOP3.LUT R68, R5, 0x8, R68, 0xf8, !PT ;  /* 0x0000000805447812 */ /* 0x000fe200078ef844 */
[----:B------:R-:W3:Y:S01]  /*5b40*/  LDCU.64 UR54, c[0x0][0x348] ;  /* 0x00006900ff3677ac */ /* 0x000ee20008000a00 */
[----:B------:R-:W-:-:S02]  /*5b50*/  LOP3.LUT R3, R2, 0x200, R3, 0xf8, !PT ;  /* 0x0000020002037812 */ /* 0x000fc400078ef803 */
[----:B------:R-:W-:Y:S01]  /*5b60*/  LOP3.LUT P0, RZ, R69, 0x40, RZ, 0xc0, !PT ;  /* 0x0000004045ff7812 */ /* 0x000fe2000780c0ff */
[----:B------:R-:W4:Y:S01]  /*5b70*/  LDC R61, c[0x0][0xb20] ;  /* 0x0002c800ff3d7b82 */ /* 0x000f220000000800 */
[----:B------:R-:W3:Y:S01]  /*5b80*/  LDS R0, [UR48+0x200] ;  /* 0x00020030ff007984 */ /* 0x000ee20008000800 */
[----:B------:R-:W-:Y:S01]  /*5b90*/  LOP3.LUT R68, R3, R68, RZ, 0xfc, !PT ;  /* 0x0000004403447212 */ /* 0x000fe200078efcff */
[----:B------:R-:W1:Y:S01]  /*5ba0*/  LDCU.64 UR38, c[0x0][0x888] ;  /* 0x00011100ff2677ac */ /* 0x000e620008000a00 */
[----:B------:R-:W-:Y:S01]  /*5bb0*/  LOP3.LUT R74, R74, 0x60, RZ, 0xc0, !PT ;  /* 0x000000604a4a7812 */ /* 0x000fe200078ec0ff */
[----:B------:R-:W1:Y:S03]  /*5bc0*/  LDCU.64 UR44, c[0x0][0x890] ;  /* 0x00011200ff2c77ac */ /* 0x000e660008000a00 */
[----:B------:R-:W1:Y:S01]  /*5bd0*/  LDC R27, c[0x0][0xb30] ;  /* 0x0002cc00ff1b7b82 */ /* 0x000e620000000800 */
[----:B------:R-:W-:Y:S01]  /*5be0*/  UMOV UR51, 0x1 ;  /* 0x0000000100337882 */ /* 0x000fe20000000000 */
[----:B------:R-:W-:Y:S01]  /*5bf0*/  UIADD3 UR52, UPT, UPT, UR48, 0x300, URZ ;  /* 0x0000030030347890 */ /* 0x000fe2000fffe0ff */
[----:B------:R-:W-:Y:S01]  /*5c00*/  UMOV UR56, URZ ;  /* 0x000000ff00387c82 */ /* 0x000fe20008000000 */
[----:B------:R-:W-:-:S04]  /*5c10*/  UMOV UR50, URZ ;  /* 0x000000ff00327c82 */ /* 0x000fc80008000000 */
[----:B------:R-:W1:Y:S01]  /*5c20*/  LDC.64 R56, c[0x0][0xb10] ;  /* 0x0002c400ff387b82 */ /* 0x000e620000000a00 */
[----:B------:R-:W-:-:S07]  /*5c30*/  UMOV UR49, URZ ;  /* 0x000000ff00317c82 */ /* 0x000fce0008000000 */
[----:B------:R-:W1:Y:S08]  /*5c40*/  LDC.64 R24, c[0x0][0xb18] ;  /* 0x0002c600ff187b82 */ /* 0x000e700000000a00 */
[----:B------:R-:W1:Y:S08]  /*5c50*/  LDC.64 R22, c[0x0][0xb28] ;  /* 0x0002ca00ff167b82 */ /* 0x000e700000000a00 */
[----:B------:R-:W1:Y:S01]  /*5c60*/  LDC.64 R54, c[0x0][0x8b0] ;  /* 0x00022c00ff367b82 */ /* 0x000e620000000a00 */
[----:B---3--:R-:W-:Y:S01]  /*5c70*/  IMAD.IADD R33, R0, 0x1, R33 ;  /* 0x0000000100217824 */ /* 0x008fe200078e0221 */
[----:B------:R-:W-:-:S06]  /*5c80*/  P2R R0, PR, RZ, 0x1 ;  /* 0x00000001ff007803 */ /* 0x000fcc0000000000 */
[----:B------:R-:W3:Y:S08]  /*5c90*/  LDC.64 R52, c[0x0][0x8a8] ;  /* 0x00022a00ff347b82 */ /* 0x000ef00000000a00 */
[----:B--2-4-:R-:W1:Y:S02]  /*5ca0*/  LDC R62, c[0x0][0x374] ;  /* 0x0000dd00ff3e7b82 */ /* 0x014e640000000800 */
.L_x_142:
[----:B------:R-:W-:Y:S02]  /*5cb0*/  LEA R0, R78, UR48, 0x3 ;  /* 0x000000304e007c11 */ /* 0x000fe4000f8e18ff */
[----:B------:R-:W-:Y:S02]  /*5cc0*/  SHF.L.U32 R3, R72, 0x1f, RZ ;  /* 0x0000001f48037819 */ /* 0x000fe400000006ff */
[----:B------:R-:W-:Y:S02]  /*5cd0*/  LEA R16, R78, UR48, 0x4 ;  /* 0x000000304e107c11 */ /* 0x000fe4000f8e20ff */
[----:B------:R-:W2:Y:S02]  /*5ce0*/  SYNCS.PHASECHK.TRANS64.TRYWAIT P0, [R0+URZ+0x150], R3 ;  /* 0x00015003000075a7 */ /* 0x000ea400080011ff */
[----:B-12---:R-:W-:Y:S05]  /*5cf0*/  @!P0 BRA `(.L_x_112) ;  /* 0x00000030003c8947 */ /* 0x006fea0003800000 */
.L_x_213:
[----:B------:R-:W4:Y:S01]  /*5d00*/  LDC.64 R12, c[0x0][0xb10] ;  /* 0x0002c400ff0c7b82 */ /* 0x000f220000000a00 */
[----:B------:R-:W3:Y:S01]  /*5d10*/  LDS.128 R16, [R16+0x1e0] ;  /* 0x0001e00010107984 */ /* 0x000ee20000000c00 */
[----:B-1----:R-:W-:Y:S01]  /*5d20*/  ISETP.NE.AND P1, PT, R27, 0x1, PT ;  /* 0x000000011b00780c */ /* 0x002fe20003f25270 */
[----:B--2---:R-:W-:Y:S01]  /*5d30*/  VIADD R0, R0, 0x160 ;  /* 0x0000016000007836 */ /* 0x004fe20000000000 */
[----:B------:R-:W-:Y:S04]  /*5d40*/  ISETP.GE.AND P0, PT, R26, 0x1, PT ;  /* 0x000000011a00780c */ /* 0x000fe80003f06270 */
[----:B------:R-:W1:Y:S01]  /*5d50*/  LDC.64 R10, c[0x0][0xb18] ;  /* 0x0002c600ff0a7b82 */ /* 0x000e620000000a00 */
[----:B------:R-:W-:Y:S01]  /*5d60*/  PRMT R0, RZ, 0x654, R0 ;  /* 0x00000654ff007816 */ /* 0x000fe20000000000 */
[----:B------:R-:W-:Y:S01]  /*5d70*/  @!PT LDS RZ, [RZ] ;  /* 0x00000000fffff984 */ /* 0x000fe20000000800 */
[----:B------:R-:W-:Y:S01]  /*5d80*/  @!PT LDS RZ, [RZ] ;  /* 0x00000000fffff984 */ /* 0x000fe20000000800 */
[----:B------:R-:W-:Y:S01]  /*5d90*/  @!PT LDS RZ, [RZ] ;  /* 0x00000000fffff984 */ /* 0x000fe20000000800 */
[----:B------:R-:W-:Y:S01]  /*5da0*/  @!PT LDS RZ, [RZ] ;  /* 0x00000000fffff984 */ /* 0x000fe20000000800 */
[----:B------:R2:W-:Y:S06]  /*5db0*/  MEMBAR.ALL.CTA ;  /* 0x0000000000007992 */ /* 0x0005ec0000008000 */
[----:B--2---:R-:W2:Y:S01]  /*5dc0*/  FENCE.VIEW.ASYNC.S ;  /* 0x00000000000073c6 */ /* 0x004ea20000000000 */
[----:B------:R-:W1:Y:S08]  /*5dd0*/  @!P1 LDC R14, c[0x0][0xb20] ;  /* 0x0002c800ff0e9b82 */ /* 0x000e700000000800 */
[----:B------:R-:W1:Y:S01]  /*5de0*/  @!P1 LDC R9, c[0x0][0xb0c] ;  /* 0x0002c300ff099b82 */ /* 0x000e620000000800 */
[----:B--2---:R2:W-:Y:S01]  /*5df0*/  SYNCS.ARRIVE.TRANS64.RED.A1T0 RZ, [R0+URZ], RZ ;  /* 0x000000ff00ff79a7 */ /* 0x0045e200081004ff */
[----:B---3--:R-:W-:Y:S04]  /*5e00*/  LOP3.LUT P4, RZ, R18, 0x1, RZ, 0xc0, !PT ;  /* 0x0000000112ff7812 */ /* 0x008fe8000788c0ff */
[----:B------:R-:W-:Y:S09]  /*5e10*/  P2R R75, PR, RZ, 0x10 ;  /* 0x00000010ff4b7803 */ /* 0x000ff20000000000 */
[----:B------:R-:W-:Y:S02]  /*5e20*/  @P4 MOV R31, R16 ;  /* 0x00000010001f4202 */ /* 0x000fe40000000f00 */
[----:B------:R-:W-:Y:S01]  /*5e30*/  @P4 LOP3.LUT R29, R17, 0xffff, RZ, 0xc0, !PT ;  /* 0x0000ffff111d4812 */ /* 0x000fe200078ec0ff */
[----:B--2-4-:R-:W-:Y:S06]  /*5e40*/  @!P0 BRA `(.L_x_113) ;  /* 0x0000000000a48947 */ /* 0x014fec0003800000 */
[----:B------:R-:W-:Y:S01]  /*5e50*/  IMAD.HI.U32 R36, R62, R25, RZ ;  /* 0x000000193e247227 */ /* 0x000fe200078e00ff */
[----:B------:R-:W-:Y:S02]  /*5e60*/  ISETP.NE.AND P0, PT, R24, 0x1, PT ;  /* 0x000000011800780c */ /* 0x000fe40003f05270 */
[----:B------:R-:W-:Y:S01]  /*5e70*/  ISETP.NE.AND P2, PT, R26, 0x1, PT ;  /* 0x000000011a00780c */ /* 0x000fe20003f45270 */
[-C--:B------:R-:W-:Y:S01]  /*5e80*/  IMAD.HI.U32 R34, R63, R56.reuse, RZ ;  /* 0x000000383f227227 */ /* 0x080fe200078e00ff */
[----:B------:R-:W-:Y:S02]  /*5e90*/  SHF.R.U32.HI R37, RZ, R61, R36 ;  /* 0x0000003dff257219 */ /* 0x000fe40000011624 */
[----:B------:R-:W-:Y:S01]  /*5ea0*/  ISETP.NE.AND P3, PT, R28, 0x1, PT ;  /* 0x000000011c00780c */ /* 0x000fe20003f65270 */
[----:B------:R-:W-:Y:S01]  /*5eb0*/  IMAD.HI.U32 R40, R29, R25, RZ ;  /* 0x000000191d287227 */ /* 0x000fe200078e00ff */
[----:B------:R-:W-:Y:S02]  /*5ec0*/  SHF.R.U32.HI R34, RZ, R57, R34 ;  /* 0x00000039ff227219 */ /* 0x000fe40000011622 */
[----:B------:R-:W-:Y:S01]  /*5ed0*/  SEL R3, R62, R37, !P0 ;  /* 0x000000253e037207 */ /* 0x000fe20004000000 */
[----:B------:R-:W-:Y:S01]  /*5ee0*/  IMAD.HI.U32 R38, R31, R56, RZ ;  /* 0x000000381f267227 */ /* 0x000fe200078e00ff */
[----:B------:R-:W-:Y:S03]  /*5ef0*/  SEL R7, R63, R34, !P3 ;  /* 0x000000223f077207 */ /* 0x000fe60005800000 */
[-C--:B------:R-:W-:Y:S01]  /*5f00*/  IMAD.HI.U32 R34, R3, R22.reuse, RZ ;  /* 0x0000001603227227 */ /* 0x080fe200078e00ff */
[----:B------:R-:W-:Y:S03]  /*5f10*/  SHF.R.U32.HI R38, RZ, R57, R38 ;  /* 0x00000039ff267219 */ /* 0x000fe60000011626 */
[----:B------:R-:W-:Y:S01]  /*5f20*/  IMAD.HI.U32 R36, R7, R22, RZ ;  /* 0x0000001607247227 */ /* 0x000fe200078e00ff */
[----:B------:R-:W-:Y:S02]  /*5f30*/  @P2 SHF.R.U32.HI R3, RZ, R23, R34 ;  /* 0x00000017ff032219 */ /* 0x000fe40000011622 */
[----:B------:R-:W-:Y:S02]  /*5f40*/  SHF.R.U32.HI R34, RZ, R61, R40 ;  /* 0x0000003dff227219 */ /* 0x000fe40000011628 */
[----:B------:R-:W-:Y:S01]  /*5f50*/  @P2 SHF.R.U32.HI R7, RZ, R23, R36 ;  /* 0x00000017ff072219 */ /* 0x000fe20000011624 */
[C---:B------:R-:W-:Y:S01]  /*5f60*/  IMAD R2, R26.reuse, R3, RZ ;  /* 0x000000031a027224 */ /* 0x040fe200078e02ff */
[----:B------:R-:W-:Y:S02]  /*5f70*/  SEL R5, R29, R34, !P0 ;  /* 0x000000221d057207 */ /* 0x000fe40004000000 */
[----:B------:R-:W-:Y:S01]  /*5f80*/  SEL R3, R31, R38, !P3 ;  /* 0x000000261f037207 */ /* 0x000fe20005800000 */
[----:B------:R-:W-:Y:S01]  /*5f90*/  IMAD R4, R26, R7, RZ ;  /* 0x000000071a047224 */ /* 0x000fe200078e02ff */
[C---:B------:R-:W-:Y:S01]  /*5fa0*/  ISETP.GE.AND P0, PT, R5.reuse, R2, PT ;  /* 0x000000020500720c */ /* 0x040fe20003f06270 */
[----:B------:R-:W-:Y:S03]  /*5fb0*/  IMAD.HI.U32 R6, R5, R22, RZ ;  /* 0x0000001605067227 */ /* 0x000fe600078e00ff */
[----:B------:R-:W-:Y:S01]  /*5fc0*/  ISETP.GE.OR P0, PT, R3, R4, P0 ;  /* 0x000000040300720c */ /* 0x000fe20000706670 */
[----:B------:R-:W-:Y:S01]  /*5fd0*/  IMAD.MOV R4, RZ, RZ, -R3 ;  /* 0x000000ffff047224 */ /* 0x000fe200078e0a03 */
[-C--:B------:R-:W-:Y:S03]  /*5fe0*/  SHF.R.U32.HI R6, RZ, R23.reuse, R6 ;  /* 0x00000017ff067219 */ /* 0x080fe60000011606 */
[----:B------:R-:W-:Y:S01]  /*5ff0*/  IMAD R31, R28, R4, R31 ;  /* 0x000000041c1f7224 */ /* 0x000fe200078e021f */
[----:B------:R-:W-:Y:S05]  /*6000*/  SEL R15, R5, R6, !P2 ;  /* 0x00000006050f7207 */ /* 0x000fea0005000000 */
[----:B------:R-:W-:Y:S02]  /*6010*/  IMAD.MOV R6, RZ, RZ, -R15 ;  /* 0x000000ffff067224 */ /* 0x000fe400078e0a0f */
[C---:B------:R-:W-:Y:S04]  /*6020*/  @!P0 IMAD.HI.U32 R2, R3.reuse, R22, RZ ;  /* 0x0000001603028227 */ /* 0x040fe800078e00ff */
[----:B------:R-:W-:Y:S01]  /*6030*/  IMAD R6, R26, R6, R5 ;  /* 0x000000061a067224 */ /* 0x000fe200078e0205 */
[----:B------:R-:W-:Y:S04]  /*6040*/  @!P0 SHF.R.U32.HI R2, RZ, R23, R2 ;  /* 0x00000017ff028219 */ /* 0x000fe80000011602 */
[----:B------:R-:W-:Y:S02]  /*6050*/  @!P0 SEL R0, R3, R2, !P2 ;  /* 0x0000000203008207 */ /* 0x000fe40005000000 */
[----:B------:R-:W-:Y:S02]  /*6060*/  IADD3 R2, PT, PT, -R5, RZ, RZ ;  /* 0x000000ff05027210 */ /* 0x000fe40007ffe1ff */
[----:B------:R-:W-:Y:S01]  /*6070*/  @!P0 IADD3 R8, PT, PT, R15, -R0, RZ ;  /* 0x800000000f088210 */ /* 0x000fe20007ffe0ff */
[----:B------:R-:W-:Y:S02]  /*6080*/  @!P0 IMAD R0, R7, R6, R0 ;  /* 0x0000000607008224 */ /* 0x000fe400078e0200 */
[----:B------:R-:W-:Y:S02]  /*6090*/  IMAD R29, R24, R2, R29 ;  /* 0x00000002181d7224 */ /* 0x000fe400078e021d */
[----:B------:R-:W-:Y:S02]  /*60a0*/  @!P0 IMAD R5, R8, R26, R3 ;  /* 0x0000001a08058224 */ /* 0x000fe400078e0203 */
[----:B------:R-:W-:Y:S04]  /*60b0*/  @!P0 IMAD.MOV.U32 R3, RZ, RZ, R0 ;  /* 0x000000ffff038224 */ /* 0x000fe800078e0000 */
[----:B------:R-:W-:Y:S02]  /*60c0*/  IMAD R31, R3, R28, R31 ;  /* 0x0000001c031f7224 */ /* 0x000fe400078e021f */
[----:B------:R-:W-:Y:S07]  /*60d0*/  IMAD R29, R5, R24, R29 ;  /* 0x00000018051d7224 */ /* 0x000fee00078e021d */
.L_x_113:
[----:B-1----:R-:W-:Y:S01]  /*60e0*/  @!P1 ISETP.NE.AND P0, PT, R10, 0x1, PT ;  /* 0x000000010a00980c */ /* 0x002fe20003f05270 */
[----:B------:R-:W-:Y:S01]  /*60f0*/  @!P1 IMAD.HI.U32 R0, R31, R12, RZ ;  /* 0x0000000c1f009227 */ /* 0x000fe200078e00ff */
[----:B------:R-:W-:Y:S01]  /*6100*/  @!P1 ISETP.NE.AND P2, PT, R9, 0x1, PT ;  /* 0x000000010900980c */ /* 0x000fe20003f45270 */
[----:B------:R-:W-:Y:S01]  /*6110*/  ULOP3.LUT UP0, URZ, UR52, 0x90, URZ, 0xc0, !UPT ;  /* 0x0000009034ff7892 */ /* 0x000fe2000f80c0ff */
[----:B------:R-:W-:Y:S01]  /*6120*/  R2UR UR42, R21 ;  /* 0x00000000152a72ca */ /* 0x000fe200000e0000 */
[----:B------:R-:W-:Y:S01]  /*6130*/  @!P1 IMAD.HI.U32 R3, R29, R11, RZ ;  /* 0x0000000b1d039227 */ /* 0x000fe200078e00ff */
[----:B------:R-:W-:Y:S02]  /*6140*/  @!P1 SHF.R.U32.HI R0, RZ, R13, R0 ;  /* 0x0000000dff009219 */ /* 0x000fe40000011600 */
[----:B------:R-:W-:Y:S01]  /*6150*/  R2UR UR41, R20 ;  /* 0x00000000142972ca */ /* 0x000fe200000e0000 */
[----:B------:R-:W-:Y:S01]  /*6160*/  VIADD R78, R78, 0x1 ;  /* 0x000000014e4e7836 */ /* 0x000fe20000000000 */
[----:B------:R-:W-:Y:S02]  /*6170*/  @!P1 SHF.R.U32.HI R2, RZ, R14, R3 ;  /* 0x0000000eff029219 */ /* 0x000fe40000011603 */
[----:B------:R-:W-:Y:S02]  /*6180*/  @!P1 SEL R3, R31, R0, !P2 ;  /* 0x000000001f039207 */ /* 0x000fe40005000000 */
[----:B------:R-:W-:Y:S02]  /*6190*/  @!P1 SEL R2, R29, R2, !P0 ;  /* 0x000000021d029207 */ /* 0x000fe40004000000 */
[----:B------:R-:W-:Y:S01]  /*61a0*/  @P4 SHF.R.U32.HI R71, RZ, 0x10, R17 ;  /* 0x00000010ff474819 */ /* 0x000fe20000011611 */
[----:B------:R-:W-:Y:S02]  /*61b0*/  USHF.L.U32 UR42, UR42, 0x6, URZ ;  /* 0x000000062a2a7899 */ /* 0x000fe400080006ff */
[----:B------:R-:W-:Y:S02]  /*61c0*/  @!P1 IMAD.IADD R0, R2, 0x1, -R3 ;  /* 0x0000000102009824 */ /* 0x000fe400078e0a03 */
[----:B------:R-:W-:Y:S01]  /*61d0*/  @!P1 IMAD.IADD R2, R3, 0x1, -R2 ;  /* 0x0000000103029824 */ /* 0x000fe200078e0a02 */
[----:B------:R-:W-:Y:S01]  /*61e0*/  USHF.L.U32 UR41, UR41, 0x6, URZ ;  /* 0x0000000629297899 */ /* 0x000fe200080006ff */
[----:B------:R-:W-:Y:S02]  /*61f0*/  @!P1 IMAD R31, R0, R9, R31 ;  /* 0x00000009001f9224 */ /* 0x000fe400078e021f */
[----:B------:R-:W-:Y:S01]  /*6200*/  @!P1 IMAD R29, R2, R10, R29 ;  /* 0x0000000a021d9224 */ /* 0x000fe200078e021d */
[----:B------:R-:W-:Y:S08]  /*6210*/  BRA.U !UP0, `(.L_x_114) ;  /* 0x00000001087c7547 */ /* 0x000ff0000b800000 */
[----:B------:R-:W1:Y:S01]  /*6220*/  LDCU.64 UR8, c[0x4][0x80] ;  /* 0x01001000ff0877ac */ /* 0x000e620008000a00 */
[----:B------:R-:W-:Y:S01]  /*6230*/  MOV R2, 0x0 ;  /* 0x0000000000027802 */ /* 0x000fe20000000f00 */
[----:B------:R-:W-:Y:S02]  /*6240*/  HFMA2 R12, -RZ, RZ, 0, 5.9604644775390625e-08 ;  /* 0x00000001ff0c7431 */ /* 0x000fe400000001ff */
[----:B------:R-:W-:Y:S01]  /*6250*/  IMAD.MOV.U32 R8, RZ, RZ, 0x70 ;  /* 0x00000070ff087424 */ /* 0x000fe200078e00ff */
[----:B------:R2:W3:Y:S01]  /*6260*/  LDC.64 R14, c[0x4][R2] ;  /* 0x01000000020e7b82 */ /* 0x0004e20000000a00 */
[----:B------:R-:W4:Y:S01]  /*6270*/  LDCU.64 UR6, c[0x4][0x88] ;  /* 0x01001100ff0677ac */ /* 0x000f220008000a00 */
[----:B------:R-:W-:Y:S01]  /*6280*/  IMAD.MOV.U32 R13, RZ, RZ, RZ ;  /* 0x000000ffff0d7224 */ /* 0x000fe200078e00ff */
[----:B------:R-:W2:Y:S01]  /*6290*/  LDCU.64 UR4, c[0x4][0x8] ;  /* 0x01000100ff0477ac */ /* 0x000ea20008000a00 */
[----:B-1----:R-:W-:Y:S01]  /*62a0*/  MOV R5, UR9 ;  /* 0x0000000900057c02 */ /* 0x002fe20008000f00 */
[----:B------:R-:W-:Y:S01]  /*62b0*/  IMAD.U32 R4, RZ, RZ, UR8 ;  /* 0x00000008ff047e24 */ /* 0x000fe2000f8e00ff */
[----:B----4-:R-:W-:Y:S01]  /*62c0*/  MOV R7, UR7 ;  /* 0x0000000700077c02 */ /* 0x010fe20008000f00 */
[----:B------:R-:W-:Y:S01]  /*62d0*/  IMAD.U32 R6, RZ, RZ, UR6 ;  /* 0x00000006ff067e24 */ /* 0x000fe2000f8e00ff */
[----:B--2---:R-:W-:Y:S01]  /*62e0*/  MOV R11, UR5 ;  /* 0x00000005000b7c02 */ /* 0x004fe20008000f00 */
[----:B------:R-:W-:Y:S02]  /*62f0*/  IMAD.U32 R10, RZ, RZ, UR4 ;  /* 0x00000004ff0a7e24 */ /* 0x000fe4000f8e00ff */
[----:B------:R-:W-:Y:S07]  /*6300*/  LEPC R20, `(.L_x_115) ;  /* 0x000000001014794e */ /* 0x000fee0000000000 */
[----:B---3-5:R-:W-:Y:S05]  /*6310*/  CALL.ABS.NOINC R14 ;  /* 0x000000000e007343 */ /* 0x028fea0003c00000 */
.L_x_115:
[----:B------:R-:W1:Y:S01]  /*6320*/  LDCU.64 UR8, c[0x4][0x80] ;  /* 0x01001000ff0877ac */ /* 0x000e620008000a00 */
[----:B------:R-:W2:Y:S01]  /*6330*/  LDC.64 R2, c[0x4][R2] ;  /* 0x0100000002027b82 */ /* 0x000ea20000000a00 */
[----:B------:R-:W-:Y:S02]  /*6340*/  HFMA2 R12, -RZ, RZ, 0, 5.9604644775390625e-08 ;  /* 0x00000001ff0c7431 */ /* 0x000fe400000001ff */
[----:B------:R-:W-:Y:S02]  /*6350*/  IMAD.MOV.U32 R8, RZ, RZ, 0x70 ;  /* 0x00000070ff087424 */ /* 0x000fe400078e00ff */
[----:B------:R-:W-:Y:S01]  /*6360*/  IMAD.MOV.U32 R13, RZ, RZ, RZ ;  /* 0x000000ffff0d7224 */ /* 0x000fe200078e00ff */
[----:B------:R-:W3:Y:S01]  /*6370*/  LDCU.64 UR6, c[0x4][0x88] ;  /* 0x01001100ff0677ac */ /* 0x000ee20008000a00 */
[----:B------:R-:W4:Y:S01]  /*6380*/  LDCU.64 UR4, c[0x4][0x8] ;  /* 0x01000100ff0477ac */ /* 0x000f220008000a00 */
[----:B-1----:R-:W-:Y:S02]  /*6390*/  MOV R4, UR8 ;  /* 0x0000000800047c02 */ /* 0x002fe40008000f00 */
[----:B------:R-:W-:Y:S02]  /*63a0*/  MOV R5, UR9 ;  /* 0x0000000900057c02 */ /* 0x000fe40008000f00 */
[----:B---3--:R-:W-:Y:S01]  /*63b0*/  MOV R7, UR7 ;  /* 0x0000000700077c02 */ /* 0x008fe20008000f00 */
[----:B------:R-:W-:Y:S01]  /*63c0*/  IMAD.U32 R6, RZ, RZ, UR6 ;  /* 0x00000006ff067e24 */ /* 0x000fe2000f8e00ff */
[----:B----4-:R-:W-:Y:S01]  /*63d0*/  MOV R11, UR5 ;  /* 0x00000005000b7c02 */ /* 0x010fe20008000f00 */
[----:B------:R-:W-:Y:S02]  /*63e0*/  IMAD.U32 R10, RZ, RZ, UR4 ;  /* 0x00000004ff0a7e24 */ /* 0x000fe4000f8e00ff */
[----:B------:R-:W-:Y:S07]  /*63f0*/  LEPC R20, `(.L_x_114) ;  /* 0x000000001014794e */ /* 0x000fee0000000000 */
[----:B--2---:R-:W-:Y:S05]  /*6400*/  CALL.ABS.NOINC R2 ;  /* 0x0000000002007343 */ /* 0x004fea0003c00000 */
.L_x_114:
[----:B------:R-:W-:Y:S01]  /*6410*/  ISETP.NE.U32.AND P4, PT, R54, RZ, PT ;  /* 0x000000ff3600720c */ /* 0x000fe20003f85070 */
[----:B------:R-:W-:Y:S01]  /*6420*/  UISETP.NE.AND UP2, UPT, UR53, URZ, UPT ;  /* 0x000000ff3500728c */ /* 0x000fe2000bf45270 */
[----:B------:R-:W-:Y:S01]  /*6430*/  ISETP.NE.U32.AND P2, PT, RZ, UR38, PT ;  /* 0x00000026ff007c0c */ /* 0x000fe2000bf45070 */
[----:B------:R-:W-:Y:S01]  /*6440*/  UISETP.NE.U32.AND UP1, UPT, UR44, URZ, UPT ;  /* 0x000000ff2c00728c */ /* 0x000fe2000bf25070 */
[----:B------:R-:W-:Y:S01]  /*6450*/  ISETP.NE.AND.EX P4, PT, R55, RZ, PT, P4 ;  /* 0x000000ff3700720c */ /* 0x000fe20003f85340 */
[----:B------:R-:W-:Y:S01]  /*6460*/  UPLOP3.LUT UP0, UPT, UPT, UPT, UPT, 0x40, 0x4 ;  /* 0x000000000004789c */ /* 0x000fe20003f0e870 */
[----:B------:R-:W-:Y:S01]  /*6470*/  ISETP.NE.AND.EX P2, PT, RZ, UR39, PT, P2 ;  /* 0x00000027ff007c0c */ /* 0x000fe2000bf45320 */
[----:B------:R-:W-:Y:S01]  /*6480*/  UISETP.NE.AND.EX UP1, UPT, UR45, URZ, UPT, UP1 ;  /* 0x000000ff2d00728c */ /* 0x000fe2000bf25310 */
[----:B------:R-:W-:Y:S04]  /*6490*/  PLOP3.LUT P1, PT, PT, PT, UP2, 0x80, 0x8 ;  /* 0x000000000008781c */ /* 0x000fe80003f2f028 */
[----:B------:R-:W-:Y:S06]  /*64a0*/  @UP2 UPLOP3.LUT UP0, UPT, UPT, UPT, UP1, 0x80, 0x8 ;  /* 0x000000000008289c */ /* 0x000fec0003f0f010 */
[----:B------:R-:W-:Y:S01]  /*64b0*/  PLOP3.LUT P0, PT, PT, PT, UP0, 0x80, 0x8 ;  /* 0x000000000008781c */ /* 0x000fe20003f0f008 */
[----:B------:R-:W-:Y:S01]  /*64c0*/  @!UPT UIADD3 URZ, UPT, UPT, URZ, URZ, URZ ;  /* 0x000000fffffff290 */ /* 0x000fe2000fffe0ff */
[----:B------:R-:W-:Y:S11]  /*64d0*/  BRA.U !UP1, `(.L_x_116) ;  /* 0x0000000109387547 */ /* 0x000ff6000b800000 */
[----:B------:R-:W-:Y:S01]  /*64e0*/  UISETP.NE.U32.AND UP0, UPT, UR38, URZ, UPT ;  /* 0x000000ff2600728c */ /* 0x000fe2000bf05070 */
[----:B------:R-:W-:Y:S02]  /*64f0*/  HFMA2 R0, -RZ, RZ, 0, 5.9604644775390625e-08 ;  /* 0x00000001ff007431 */ /* 0x000fe400000001ff */
[----:B------:R-:W-:Y:S01]  /*6500*/  IMAD.MOV.U32 R59, RZ, RZ, 0x1 ;  /* 0x00000001ff3b7424 */ /* 0x000fe200078e00ff */
[----:B------:R-:W-:Y:S06]  /*6510*/  UISETP.NE.AND.EX UP0, UPT, UR39, URZ, UPT, UP0 ;  /* 0x000000ff2700728c */ /* 0x000fec000bf05300 */
[----:B------:R-:W-:Y:S05]  /*6520*/  PLOP3.LUT P3, PT, PT, PT, UP0, 0x80, 0x8 ;  /* 0x000000000008781c */ /* 0x000fea0003f6f008 */
[----:B------:R-:W1:Y:S01]  /*6530*/  @UP0 LDCU.64 UR6, c[0x0][0x888] ;  /* 0x00011100ff0607ac */ /* 0x000e620008000a00 */
[----:B------:R-:W-:Y:S07]  /*6540*/  @UP0 UIMAD UR4, UR36, UR44, URZ ;  /* 0x0000002c240402a4 */ /* 0x000fee000f8e02ff */
[----:B------:R-:W-:Y:S01]  /*6550*/  @!P3 PRMT R59, R0, 0x7610, R59 ;  /* 0x00007610003bb816 */ /* 0x000fe2000000003b */
[----:B-1----:R-:W-:Y:S03]  /*6560*/  @UP0 UIMAD.WIDE UR6, UR4, 0x4, UR6 ;  /* 0x00000004040608a5 */ /* 0x002fe6000f8e0206 */
[----:B------:R-:W1:Y:S03]  /*6570*/  @!UP0 LDCU UR4, c[0x0][0x880] ;  /* 0x00011000ff0487ac */ /* 0x000e660008000800 */
[----:B------:R-:W-:Y:S01]  /*6580*/  IMAD.U32 R2, RZ, RZ, UR6 ;  /* 0x00000006ff027e24 */ /* 0x000fe2000f8e00ff */
[----:B------:R-:W-:Y:S05]  /*6590*/  MOV R3, UR7 ;  /* 0x0000000700037c02 */ /* 0x000fea0008000f00 */
[----:B-----5:R2:W5:Y:S02]  /*65a0*/  @P3 LDG.E R35, desc[UR46][R2.64] ;  /* 0x0000002e02233981 */ /* 0x020564000c1e1900 */
[----:B-12---:R-:W-:Y:S02]  /*65b0*/  @!P3 IMAD.U32 R35, RZ, RZ, UR4 ;  /* 0x00000004ff23be24 */ /* 0x006fe4000f8e00ff */
.L_x_116:
[----:B------:R-:W-:Y:S05]  /*65c0*/  @!P4 BRA `(.L_x_117) ;  /* 0x000000000020c947 */ /* 0x000fea0003800000 */
[----:B------:R-:W-:Y:S04]  /*65d0*/  ISETP.NE.U32.AND P3, PT, R52, RZ, PT ;  /* 0x000000ff3400720c */ /* 0x000fe80003f65070 */
[----:B------:R-:W-:Y:S11]  /*65e0*/  ISETP.NE.AND.EX P3, PT, R53, RZ, PT, P3 ;  /* 0x000000ff3500720c */ /* 0x000ff60003f65330 */
[----:B------:R-:W-:Y:S02]  /*65f0*/  @!UPT UIADD3 URZ, UPT, UPT, URZ, URZ, URZ ;  /* 0x000000fffffff290 */ /* 0x000fe4000fffe0ff */
[----:B------:R-:W1:Y:S01]  /*6600*/  @P3 LDC.64 R2, c[0x0][0x8a8] ;  /* 0x00022a00ff023b82 */ /* 0x000e620000000a00 */
[----:B------:R-:W-:Y:S04]  /*6610*/  @P3 IMAD R0, R54, UR36, RZ ;  /* 0x0000002436003c24 */ /* 0x000fe8000f8e02ff */
[----:B-1----:R-:W-:Y:S05]  /*6620*/  @P3 IMAD.WIDE R2, R0, 0x4, R2 ;  /* 0x0000000400023825 */ /* 0x002fea00078e0202 */
[----:B-----5:R1:W5:Y:S02]  /*6630*/  @P3 LDG.E R32, desc[UR46][R2.64] ;  /* 0x0000002e02203981 */ /* 0x020364000c1e1900 */
[----:B-1----:R-:W2:Y:S02]  /*6640*/  @!P3 LDC R32, c[0x0][0x8a0] ;  /* 0x00022800ff20bb82 */ /* 0x002ea40000000800 */
.L_x_117:
[----:B-----5:R-:W-:Y:S01]  /*6650*/  FSETP.NEU.AND P3, PT, R35, RZ, PT ;  /* 0x000000ff2300720b */ /* 0x020fe20003f6d000 */
[----:B------:R-:W-:Y:S01]  /*6660*/  ULOP3.LUT UR4, UR51, 0x1, URZ, 0x3c, !UPT ;  /* 0x0000000133047892 */ /* 0x000fe2000f8e3cff */
[----:B------:R-:W-:Y:S01]  /*6670*/  SEL R5, RZ, 0xffffffff, P2 ;  /* 0xffffffffff057807 */ /* 0x000fe20001000000 */
[----:B------:R-:W-:Y:S01]  /*6680*/  IMAD.U32 R38, RZ, RZ, UR56 ;  /* 0x00000038ff267e24 */ /* 0x000fe2000f8e00ff */
[----:B------:R-:W-:Y:S01]  /*6690*/  @P1 LOP3.LUT P2, RZ, R59, 0xff, RZ, 0xc0, !PT ;  /* 0x000000ff3bff1812 */ /* 0x000fe2000784c0ff */
[----:B------:R-:W-:Y:S01]  /*66a0*/  IMAD.SHL.U32 R81, R68, 0x2, RZ ;  /* 0x0000000244517824 */ /* 0x000fe200078e00ff */
[----:B------:R-:W-:Y:S01]  /*66b0*/  @P1 SEL R2, RZ, 0xffffffff, P3 ;  /* 0xffffffffff021807 */ /* 0x000fe20001800000 */
[----:B------:R-:W-:Y:S01]  /*66c0*/  IMAD.U32 R83, RZ, RZ, UR4 ;  /* 0x00000004ff537e24 */ /* 0x000fe2000f8e00ff */
[----:B------:R-:W-:Y:S01]  /*66d0*/  LEA R76, R30, UR48, 0x3 ;  /* 0x000000301e4c7c11 */ /* 0x000fe2000f8e18ff */
[----:B------:R-:W-:Y:S01]  /*66e0*/  IMAD.SHL.U32 R38, R38, 0x1000, RZ ;  /* 0x0000100026267824 */ /* 0x000fe200078e00ff */
[----:B------:R-:W-:Y:S01]  /*66f0*/  @P0 SEL R2, R5, R2, !P2 ;  /* 0x0000000205020207 */ /* 0x000fe20005000000 */
[----:B------:R-:W-:Y:S01]  /*6700*/  BSSY B1, `(.L_x_118) ;  /* 0x0000035000017945 */ /* 0x000fe20003800000 */
[----:B------:R-:W-:Y:S01]  /*6710*/  SHF.L.U32 R3, R73, 0x1f, RZ ;  /* 0x0000001f49037819 */ /* 0x000fe200000006ff */
[----:B------:R-:W-:Y:S01]  /*6720*/  IMAD.MOV.U32 R82, RZ, RZ, 0x1 ;  /* 0x00000001ff527424 */ /* 0x000fe200078e00ff */
[----:B------:R-:W-:Y:S01]  /*6730*/  @P1 LOP3.LUT R2, R2, 0x1, RZ, 0xc0, !PT ;  /* 0x0000000102021812 */ /* 0x000fe200078ec0ff */
[----:B------:R-:W-:Y:S01]  /*6740*/  IMAD R34, R30, 0x20, R33 ;  /* 0x000000201e227824 */ /* 0x000fe200078e0221 */
[----:B------:R-:W-:Y:S01]  /*6750*/  PLOP3.LUT P2, PT, PT, PT, UP1, 0x80, 0x8 ;  /* 0x000000000008781c */ /* 0x000fe20003f4f018 */
[----:B------:R-:W-:Y:S01]  /*6760*/  IMAD.U32 R80, RZ, RZ, UR56 ;  /* 0x00000038ff507e24 */ /* 0x000fe2000f8e00ff */
[----:B------:R-:W-:Y:S01]  /*6770*/  ISETP.NE.U32.OR P5, PT, R2, 0x1, !P1 ;  /* 0x000000010200780c */ /* 0x000fe20004fa5470 */
[----:B------:R-:W-:Y:S01]  /*6780*/  IMAD.U32 R2, RZ, RZ, UR56 ;  /* 0x00000038ff027e24 */ /* 0x000fe2000f8e00ff */
[----:B------:R-:W-:Y:S02]  /*6790*/  CS2R R50, SRZ ;  /* 0x0000000000327805 */ /* 0x000fe4000001ff00 */
[----:B------:R-:W-:Y:S02]  /*67a0*/  CS2R R48, SRZ ;  /* 0x0000000000307805 */ /* 0x000fe4000001ff00 */
[----:B------:R-:W-:Y:S02]  /*67b0*/  P2R R79, PR, RZ, 0x20 ;  /* 0x00000020ff4f7803 */ /* 0x000fe40000000000 */
[----:B------:R-:W-:Y:S02]  /*67c0*/  CS2R R42, SRZ ;  /* 0x00000000002a7805 */ /* 0x000fe4000001ff00 */
[----:B------:R-:W-:Y:S02]  /*67d0*/  LEA R0, R2, UR48, 0x3 ;  /* 0x0000003002007c11 */ /* 0x000fe4000f8e18ff */
[----:B------:R-:W-:Y:S02]  /*67e0*/  CS2R R40, SRZ ;  /* 0x0000000000287805 */ /* 0x000fe4000001ff00 */
[----:B------:R-:W-:Y:S02]  /*67f0*/  SEL R2, RZ, 0xffffffff, P3 ;  /* 0xffffffffff027807 */ /* 0x000fe40001800000 */
[----:B------:R-:W-:Y:S02]  /*6800*/  LOP3.LUT P3, R77, R59, 0xff, RZ, 0xc0, !PT ;  /* 0x000000ff3b4d7812 */ /* 0x000fe4000786c0ff */
[----:B------:R-:W-:Y:S02]  /*6810*/  IADD3 R39, PT, PT, R38, UR48, R81 ;  /* 0x0000003026277c10 */ /* 0x000fe4000fffe051 */
[----:B------:R-:W-:Y:S02]  /*6820*/  @P5 SHF.L.U32 R7, R83, 0x1f, RZ ;  /* 0x0000001f53075819 */ /* 0x000fe400000006ff */
[----:B------:R-:W-:Y:S02]  /*6830*/  @P2 SEL R2, R5, R2, !P3 ;  /* 0x0000000205022207 */ /* 0x000fe40005800000 */
[----:B------:R-:W1:Y:S02]  /*6840*/  @P5 SYNCS.PHASECHK.TRANS64.TRYWAIT P1, [R0+URZ+0x110], R7 ;  /* 0x00011007000055a7 */ /* 0x000e6400080211ff */
[----:B------:R-:W-:Y:S04]  /*6850*/  LOP3.LUT R2, R2, 0x1, RZ, 0xc0, !PT ;  /* 0x0000000102027812 */ /* 0x000fe800078ec0ff */
[----:B------:R-:W-:Y:S04]  /*6860*/  ISETP.NE.U32.AND P4, PT, R2, 0x1, PT ;  /* 0x000000010200780c */ /* 0x000fe80003f85070 */
[----:B------:R-:W-:Y:S01]  /*6870*/  P2R R85, PR, RZ, 0x10 ;  /* 0x00000010ff557803 */ /* 0x000fe20000000000 */
[----:B------:R3:W4:Y:S01]  /*6880*/  SYNCS.PHASECHK.TRANS64.TRYWAIT P0, [R76+URZ+0x170], R3 ;  /* 0x000170034c0075a7 */ /* 0x00072200080011ff */
[----:B-1----:R-:W-:Y:S01]  /*6890*/  @P5 SEL R82, RZ, 0x1, !P1 ;  /* 0x00000001ff525807 */ /* 0x002fe20004800000 */
[----:B---3--:R-:W-:Y:S06]  /*68a0*/  @!P5 BRA `(.L_x_119) ;  /* 0x000000000068d947 */ /* 0x008fec0003800000 */
[----:B------:R-:W-:Y:S01]  /*68b0*/  LOP3.LUT P5, RZ, R69, 0x40, RZ, 0xc0, !PT ;  /* 0x0000004045ff7812 */ /* 0x000fe200078ac0ff */
[C---:B------:R-:W-:Y:S01]  /*68c0*/  VIADD R4, R39.reuse, 0x300 ;  /* 0x0000030027047836 */ /* 0x040fe20000000000 */
[----:B------:R-:W-:Y:S01]  /*68d0*/  ISETP.NE.AND P2, PT, R82, RZ, PT ;  /* 0x000000ff5200720c */ /* 0x000fe20003f45270 */
[----:B------:R-:W-:Y:S01]  /*68e0*/  BSSY B0, `(.L_x_120) ;  /* 0x000000d000007945 */ /* 0x000fe20003800000 */
[----:B------:R-:W-:Y:S01]  /*68f0*/  PLOP3.LUT P1, PT, PT, PT, PT, 0x8, 0x80 ;  /* 0x000000000080781c */ /* 0x000fe20003f2e170 */
[----:B------:R-:W-:Y:S01]  /*6900*/  @P4 VIADD R2, R39, 0x310 ;  /* 0x0000031027024836 */ /* 0x000fe20000000000 */
[----:B------:R-:W-:Y:S02]  /*6910*/  @P4 PLOP3.LUT P1, PT, P5, PT, PT, 0x80, 0x8 ;  /* 0x000000000008481c */ /* 0x000fe40002f2f070 */
[----:B------:R-:W-:Y:S02]  /*6920*/  CS2R R50, SRZ ;  /* 0x0000000000327805 */ /* 0x000fe4000001ff00 */
[----:B------:R-:W-:Y:S02]  /*6930*/  CS2R R48, SRZ ;  /* 0x0000000000307805 */ /* 0x000fe4000001ff00 */
[----:B------:R-:W-:Y:S02]  /*6940*/  CS2R R42, SRZ ;  /* 0x00000000002a7805 */ /* 0x000fe4000001ff00 */
[----:B------:R-:W-:Y:S05]  /*6950*/  CS2R R40, SRZ ;  /* 0x0000000000287805 */ /* 0x000fea000001ff00 */
[----:B------:R-:W-:Y:S01]  /*6960*/  @P1 VIADD R2, R4, 0xfffffff0 ;  /* 0xfffffff004021836 */ /* 0x000fe20000000000 */
[----:B------:R-:W-:Y:S06]  /*6970*/  @P2 BRA `(.L_x_121) ;  /* 0x00000000000c2947 */ /* 0x000fec0003800000 */
[----:B------:R-:W-:Y:S04]  /*6980*/  SHF.L.U32 R5, R83, 0x1f, RZ ;  /* 0x0000001f53057819 */ /* 0x000fe800000006ff */
[----:B------:R-:W1:Y:S02]  /*6990*/  SYNCS.PHASECHK.TRANS64.TRYWAIT P1, [R0+URZ+0x110], R5 ;  /* 0x00011005000075a7 */ /* 0x000e6400080211ff */
[----:B-1----:R-:W-:Y:S05]  /*69a0*/  @!P1 BRA `(.L_x_122) ;  /* 0x0000002400249947 */ /* 0x002fea0003800000 */
.L_x_121:
[----:B------:R-:W-:Y:S05]  /*69b0*/  BSYNC B0 ;  /* 0x0000000000007941 */ /* 0x000fea0003800000 */
.L_x_120:
[----:B------:R-:W-:Y:S01]  /*69c0*/  UIADD3 UR5, UPT, UPT, UR56, 0x1, URZ ;  /* 0x0000000138057890 */ /* 0x000fe2000fffe0ff */
[----:B------:R-:W-:Y:S03]  /*69d0*/  ISETP.NE.AND P1, PT, R85, RZ, PT ;  /* 0x000000ff5500720c */ /* 0x000fe60003f25270 */
[----:B------:R-:W-:Y:S04]  /*69e0*/  UISETP.NE.AND UP0, UPT, UR5, 0x3, UPT ;  /* 0x000000030500788c */ /* 0x000fe8000bf05270 */
[----:B------:R-:W-:Y:S02]  /*69f0*/  USEL UR4, URZ, 0x1, UP0 ;  /* 0x00000001ff047887 */ /* 0x000fe40008000000 */
[----:B------:R-:W-:Y:S04]  /*6a00*/  USEL UR5, UR5, URZ, UP0 ;  /* 0x000000ff05057287 */ /* 0x000fe80008000000 */
[----:B------:R3:W1:Y:S01]  /*6a10*/  @P1 LDS.128 R48, [R2] ;  /* 0x0000000002301984 */ /* 0x0006620000000c00 */
[----:B------:R-:W-:Y:S01]  /*6a20*/  LOP3.LUT R83, R83, UR4, RZ, 0x3c, !PT ;  /* 0x0000000453537c12 */ /* 0x000fe2000f8e3cff */
[----:B------:R-:W-:Y:S02]  /*6a30*/  IMAD.U32 R80, RZ, RZ, UR5 ;  /* 0x00000005ff507e24 */ /* 0x000fe4000f8e00ff */
[----:B------:R3:W1:Y:S04]  /*6a40*/  @P1 LDS.128 R40, [R39+0x300] ;  /* 0x0003000027281984 */ /* 0x0006680000000c00 */
.L_x_119:
[----:B------:R-:W-:Y:S05]  /*6a50*/  BSYNC B1 ;  /* 0x0000000000017941 */ /* 0x000fea0003800000 */
.L_x_118:
[----:B-1----:R-:W-:Y:S04]  /*6a60*/  SHF.R.U32.HI R5, RZ, 0x15, R34 ;  /* 0x00000015ff057819 */ /* 0x002fe80000011622 */
[----:B------:R-:W-:Y:S01]  /*6a70*/  LOP3.LUT P1, RZ, R5, 0x3, R70, 0x48, !PT ;  /* 0x0000000305ff7812 */ /* 0x000fe20007824846 */
[----:B------:R-:W-:Y:S01]  /*6a80*/  @!UPT UIADD3 URZ, UPT, UPT, URZ, URZ, URZ ;  /* 0x000000fffffff290 */ /* 0x000fe2000fffe0ff */
[----:B----4-:R-:W-:Y:S11]  /*6a90*/  @P0 BRA `(.L_x_123) ;  /* 0x0000000000080947 */ /* 0x010ff60003800000 */
[----:B------:R-:W1:Y:S02]  /*6aa0*/  SYNCS.PHASECHK.TRANS64.TRYWAIT P0, [R76+URZ+0x170], R3 ;  /* 0x000170034c0075a7 */ /* 0x000e6400080011ff */
[----:B-1----:R-:W-:Y:S05]  /*6ab0*/  @!P0 BRA `(.L_x_124) ;  /* 0x0000002000f48947 */ /* 0x002fea0003800000 */
.L_x_123:
[----:B------:R-:W-:Y:S05]  /*6ac0*/  @!P1 BRA `(.L_x_125) ;  /* 0x0000000000409947 */ /* 0x000fea0003800000 */
[----:B------:R-:W4:Y:S01]  /*6ad0*/  LDCU.64 UR8, c[0x4][0x70] ;  /* 0x01000e00ff0877ac */ /* 0x000f220008000a00 */
[----:B-1----:R-:W-:Y:S01]  /*6ae0*/  MOV R3, 0x0 ;  /* 0x0000000000037802 */ /* 0x002fe20000000f00 */
[----:B------:R-:W-:Y:S02]  /*6af0*/  HFMA2 R12, -RZ, RZ, 0, 5.9604644775390625e-08 ;  /* 0x00000001ff0c7431 */ /* 0x000fe400000001ff */
[----:B------:R-:W-:Y:S02]  /*6b00*/  IMAD.MOV.U32 R8, RZ, RZ, 0x192 ;  /* 0x00000192ff087424 */ /* 0x000fe400078e00ff */
[----:B------:R-:W-:Y:S01]  /*6b10*/  IMAD.MOV.U32 R13, RZ, RZ, RZ ;  /* 0x000000ffff0d7224 */ /* 0x000fe200078e00ff */
[----:B------:R-:W1:Y:S01]  /*6b20*/  LDCU.64 UR6, c[0x4][0x78] ;  /* 0x01000f00ff0677ac */ /* 0x000e620008000a00 */
[----:B---3--:R-:W3:Y:S01]  /*6b30*/  LDC.64 R2, c[0x4][R3] ;  /* 0x0100000003027b82 */ /* 0x008ee20000000a00 */
[----:B------:R-:W5:Y:S01]  /*6b40*/  LDCU.64 UR4, c[0x4][0x10] ;  /* 0x01000200ff0477ac */ /* 0x000f620008000a00 */
[----:B----4-:R-:W-:Y:S01]  /*6b50*/  MOV R5, UR9 ;  /* 0x0000000900057c02 */ /* 0x010fe20008000f00 */
[----:B------:R-:W-:Y:S01]  /*6b60*/  IMAD.U32 R4, RZ, RZ, UR8 ;  /* 0x00000008ff047e24 */ /* 0x000fe2000f8e00ff */
[----:B-1----:R-:W-:Y:S01]  /*6b70*/  MOV R7, UR7 ;  /* 0x0000000700077c02 */ /* 0x002fe20008000f00 */
[----:B------:R-:W-:Y:S01]  /*6b80*/  IMAD.U32 R6, RZ, RZ, UR6 ;  /* 0x00000006ff067e24 */ /* 0x000fe2000f8e00ff */
[----:B-----5:R-:W-:Y:S01]  /*6b90*/  MOV R11, UR5 ;  /* 0x00000005000b7c02 */ /* 0x020fe20008000f00 */
[----:B------:R-:W-:Y:S02]  /*6ba0*/  IMAD.U32 R10, RZ, RZ, UR4 ;  /* 0x00000004ff0a7e24 */ /* 0x000fe4000f8e00ff */
[----:B------:R-:W-:Y:S07]  /*6bb0*/  LEPC R20, `(.L_x_125) ;  /* 0x000000001014794e */ /* 0x000fee0000000000 */
[----:B--23--:R-:W-:Y:S05]  /*6bc0*/  CALL.ABS.NOINC R2 ;  /* 0x0000000002007343 */ /* 0x00cfea0003c00000 */
.L_x_125:
[----:B------:R-:W-:Y:S05]  /*6bd0*/  WARPSYNC.ALL ;  /* 0x0000000000007948 */ /* 0x000fea0003800000 */
[----:B------:R-:W-:Y:S01]  /*6be0*/  R2UR UR4, R34 ;  /* 0x00000000220472ca */ /* 0x000fe200000e0000 */
[--C-:B------:R-:W-:Y:S01]  /*6bf0*/  HADD2.F32 R20, -RZ, R40.reuse.H0_H0 ;  /* 0x20000028ff147230 */ /* 0x100fe20000004100 */
[----:B------:R-:W-:Y:S01]  /*6c00*/  MOV R84, 0x10 ;  /* 0x0000001000547802 */ /* 0x000fe20000000f00 */
[----:B------:R-:W-:Y:S01]  /*6c10*/  HADD2.F32 R21, -RZ, R40.H1_H1 ;  /* 0x30000028ff157230 */ /* 0x000fe20000004100 */
[----:B------:R-:W-:Y:S01]  /*6c20*/  LOP3.LUT P6, RZ, R69, 0x40, RZ, 0xc0, !PT ;  /* 0x0000004045ff7812 */ /* 0x000fe200078cc0ff */
[----:B------:R-:W-:Y:S01]  /*6c30*/  HADD2.F32 R36, -RZ, R41.H1_H1 ;  /* 0x30000029ff247230 */ /* 0x000fe20000004100 */
[----:B------:R-:W-:Y:S01]  /*6c40*/  ISETP.NE.AND P0, PT, R74, RZ, PT ;  /* 0x000000ff4a00720c */ /* 0x000fe20003f05270 */
[----:B------:R-:W-:Y:S01]  /*6c50*/  HADD2.F32 R37, -RZ, R43.H0_H0 ;  /* 0x2000002bff257230 */ /* 0x000fe20000004100 */
[----:B------:R-:W-:Y:S01]  /*6c60*/  SEL R84, R84, 0xfffffff0, !P6 ;  /* 0xfffffff054547807 */ /* 0x000fe20007000000 */
[----:B------:R-:W-:Y:S03]  /*6c70*/  BSSY.RECONVERGENT B0, `(.L_x_126) ;  /* 0x000004e000007945 */ /* 0x000fe60003800200 */
[----:B------:R-:W-:Y:S01]  /*6c80*/  IADD3 R86, PT, PT, R39, R84, RZ ;  /* 0x0000005427567210 */ /* 0x000fe20007ffe0ff */
[----:B------:R-:W2:Y:S02]  /*6c90*/  LDTM.x16 R4, tmem[UR4] ;  /* 0x00000004000479ee */ /* 0x000ea40008240000 */
[C---:B--2---:R-:W-:Y:S01]  /*6ca0*/  FMUL R0, R32.reuse, R4 ;  /* 0x0000000420007220 */ /* 0x044fe20000400000 */
[C---:B---3--:R-:W-:Y:S01]  /*6cb0*/  FMUL R2, R32.reuse, R5 ;  /* 0x0000000520027220 */ /* 0x048fe20000400000 */
[C---:B-1----:R-:W-:Y:S01]  /*6cc0*/  FMUL R3, R32.reuse, R6 ;  /* 0x0000000620037220 */ /* 0x042fe20000400000 */
[C---:B------:R-:W-:Y:S01]  /*6cd0*/  FMUL R7, R32.reuse, R7 ;  /* 0x0000000720077220 */ /* 0x040fe20000400000 */
[C---:B------:R-:W-:Y:S01]  /*6ce0*/  FFMA R0, R35.reuse, R20, R0 ;  /* 0x0000001423007223 */ /* 0x040fe20000000000 */
[----:B------:R-:W-:Y:S02]  /*6cf0*/  HADD2.F32 R20, -RZ, R41.H0_H0 ;  /* 0x20000029ff147230 */ /* 0x000fe40000004100 */
[C---:B------:R-:W-:Y:S01]  /*6d00*/  FFMA R2, R35.reuse, R21, R2 ;  /* 0x0000001523027223 */ /* 0x040fe20000000002 */
[--C-:B------:R-:W-:Y:S02]  /*6d10*/  HADD2.F32 R21, -RZ, R42.reuse.H0_H0 ;  /* 0x2000002aff157230 */ /* 0x100fe40000004100 */
[C---:B------:R-:W-:Y:S01]  /*6d20*/  FMUL R4, R32.reuse, R8 ;  /* 0x0000000820047220 */ /* 0x040fe20000400000 */
[C---:B------:R-:W-:Y:S01]  /*6d30*/  FMUL R5, R32.reuse, R9 ;  /* 0x0000000920057220 */ /* 0x040fe20000400000 */
[C---:B------:R-:W-:Y:S01]  /*6d40*/  FFMA R3, R35.reuse, R20, R3 ;  /* 0x0000001423037223 */ /* 0x040fe20000000003 */
[----:B------:R-:W-:Y:S02]  /*6d50*/  HADD2.F32 R20, -RZ, R42.H1_H1 ;  /* 0x3000002aff147230 */ /* 0x000fe40000004100 */
[C---:B------:R-:W-:Y:S01]  /*6d60*/  FFMA R7, R35.reuse, R36, R7 ;  /* 0x0000002423077223 */ /* 0x040fe20000000007 */
[C---:B------:R-:W-:Y:S01]  /*6d70*/  FMUL R6, R32.reuse, R10 ;  /* 0x0000000a20067220 */ /* 0x040fe20000400000 */
[----:B------:R-:W-:Y:S02]  /*6d80*/  HADD2.F32 R36, -RZ, R43.H1_H1 ;  /* 0x3000002bff247230 */ /* 0x000fe40000004100 */
[C---:B------:R-:W-:Y:S01]  /*6d90*/  FMUL R11, R32.reuse, R11 ;  /* 0x0000000b200b7220 */ /* 0x040fe20000400000 */
[C---:B------:R-:W-:Y:S01]  /*6da0*/  FFMA R4, R35.reuse, R21, R4 ;  /* 0x0000001523047223 */ /* 0x040fe20000000004 */
[C---:B------:R-:W-:Y:S01]  /*6db0*/  FFMA R5, R35.reuse, R20, R5 ;  /* 0x0000001423057223 */ /* 0x040fe20000000005 */
[C---:B------:R-:W-:Y:S01]  /*6dc0*/  FFMA R6, R35.reuse, R37, R6 ;  /* 0x0000002523067223 */ /* 0x040fe20000000006 */
[--C-:B------:R-:W-:Y:S02]  /*6dd0*/  HADD2.F32 R20, -RZ, R48.reuse.H0_H0 ;  /* 0x20000030ff147230 */ /* 0x100fe40000004100 */
[C---:B------:R-:W-:Y:S01]  /*6de0*/  FFMA R11, R35.reuse, R36, R11 ;  /* 0x00000024230b7223 */ /* 0x040fe2000000000b */
[C---:B------:R-:W-:Y:S01]  /*6df0*/  FMUL R8, R32.reuse, R12 ;  /* 0x0000000c20087220 */ /* 0x040fe20000400000 */
[----:B------:R-:W-:Y:S02]  /*6e00*/  HADD2.F32 R36, -RZ, R48.H1_H1 ;  /* 0x30000030ff247230 */ /* 0x000fe40000004100 */
[C---:B------:R-:W-:Y:S01]  /*6e10*/  FMUL R9, R32.reuse, R13 ;  /* 0x0000000d20097220 */ /* 0x040fe20000400000 */
[--C-:B------:R-:W-:Y:S02]  /*6e20*/  HADD2.F32 R21, -RZ, R49.reuse.H0_H0 ;  /* 0x20000031ff157230 */ /* 0x100fe40000004100 */
[C---:B------:R-:W-:Y:S01]  /*6e30*/  FMUL R10, R32.reuse, R14 ;  /* 0x0000000e200a7220 */ /* 0x040fe20000400000 */
[C---:B------:R-:W-:Y:S01]  /*6e40*/  FFMA R8, R35.reuse, R20, R8 ;  /* 0x0000001423087223 */ /* 0x040fe20000000008 */
[----:B------:R-:W-:Y:S02]  /*6e50*/  HADD2.F32 R20, -RZ, R49.H1_H1 ;  /* 0x30000031ff147230 */ /* 0x000fe40000004100 */
[C---:B------:R-:W-:Y:S01]  /*6e60*/  FFMA R9, R35.reuse, R36, R9 ;  /* 0x0000002423097223 */ /* 0x040fe20000000009 */
[C---:B------:R-:W-:Y:S01]  /*6e70*/  FMUL R15, R32.reuse, R15 ;  /* 0x0000000f200f7220 */ /* 0x040fe20000400000 */
[C---:B------:R-:W-:Y:S01]  /*6e80*/  FFMA R10, R35.reuse, R21, R10 ;  /* 0x00000015230a7223 */ /* 0x040fe2000000000a */
[--C-:B------:R-:W-:Y:S02]  /*6e90*/  HADD2.F32 R21, -RZ, R50.reuse.H0_H0 ;  /* 0x20000032ff157230 */ /* 0x100fe40000004100 */
[C---:B------:R-:W-:Y:S01]  /*6ea0*/  FMUL R12, R32.reuse, R16 ;  /* 0x00000010200c7220 */ /* 0x040fe20000400000 */
[----:B------:R-:W-:Y:S02]  /*6eb0*/  HADD2.F32 R36, -RZ, R50.H1_H1 ;  /* 0x30000032ff247230 */ /* 0x000fe40000004100 */
[C---:B------:R-:W-:Y:S01]  /*6ec0*/  FFMA R15, R35.reuse, R20, R15 ;  /* 0x00000014230f7223 */ /* 0x040fe2000000000f */
[C---:B------:R-:W-:Y:S01]  /*6ed0*/  FMUL R13, R32.reuse, R17 ;  /* 0x00000011200d7220 */ /* 0x040fe20000400000 */
[--C-:B------:R-:W-:Y:S02]  /*6ee0*/  HADD2.F32 R37, -RZ, R51.reuse.H0_H0 ;  /* 0x20000033ff257230 */ /* 0x100fe40000004100 */
[C---:B------:R-:W-:Y:S01]  /*6ef0*/  FMUL R14, R32.reuse, R18 ;  /* 0x00000012200e7220 */ /* 0x040fe20000400000 */
[----:B------:R-:W-:Y:S02]  /*6f00*/  HADD2.F32 R20, -RZ, R51.H1_H1 ;  /* 0x30000033ff147230 */ /* 0x000fe40000004100 */
[----:B------:R-:W-:Y:S01]  /*6f10*/  FMUL R19, R32, R19 ;  /* 0x0000001320137220 */ /* 0x000fe20000400000 */
[----:B------:R-:W-:Y:S01]  /*6f20*/  F2FP.F16.F32.PACK_AB R44, R2, R0 ;  /* 0x00000000022c723e */ /* 0x000fe200000000ff */
[----:B------:R-:W-:Y:S01]  /*6f30*/  FFMA R12, R35, R21, R12 ;  /* 0x00000015230c7223 */ /* 0x000fe2000000000c */
[----:B------:R-:W-:Y:S01]  /*6f40*/  F2FP.F16.F32.PACK_AB R45, R7, R3 ;  /* 0x00000003072d723e */ /* 0x000fe200000000ff */
[----:B------:R-:W-:Y:S01]  /*6f50*/  FFMA R13, R35, R36, R13 ;  /* 0x00000024230d7223 */ /* 0x000fe2000000000d */
[----:B------:R-:W-:Y:S01]  /*6f60*/  F2FP.F16.F32.PACK_AB R46, R5, R4 ;  /* 0x00000004052e723e */ /* 0x000fe200000000ff */
[----:B------:R-:W-:Y:S01]  /*6f70*/  FFMA R14, R35, R37, R14 ;  /* 0x00000025230e7223 */ /* 0x000fe2000000000e */
[----:B------:R-:W-:Y:S01]  /*6f80*/  F2FP.F16.F32.PACK_AB R47, R11, R6 ;  /* 0x000000060b2f723e */ /* 0x000fe200000000ff */
[----:B------:R-:W-:Y:S01]  /*6f90*/  FFMA R19, R35, R20, R19 ;  /* 0x0000001423137223 */ /* 0x000fe20000000013 */
[----:B------:R-:W-:Y:S02]  /*6fa0*/  F2FP.F16.F32.PACK_AB R64, R9, R8 ;  /* 0x000000080940723e */ /* 0x000fe400000000ff */
[----:B------:R-:W-:Y:S01]  /*6fb0*/  F2FP.F16.F32.PACK_AB R65, R15, R10 ;  /* 0x0000000a0f41723e */ /* 0x000fe200000000ff */
[----:B------:R1:W-:Y:S01]  /*6fc0*/  STS.128 [R39+0x300], R44 ;  /* 0x0003002c27007388 */ /* 0x0003e20000000c00 */
[----:B------:R-:W-:Y:S02]  /*6fd0*/  F2FP.F16.F32.PACK_AB R66, R13, R12 ;  /* 0x0000000c0d42723e */ /* 0x000fe400000000ff */
[----:B------:R-:W-:Y:S05]  /*6fe0*/  F2FP.F16.F32.PACK_AB R67, R19, R14 ;  /* 0x0000000e1343723e */ /* 0x000fea00000000ff */
[----:B------:R1:W-:Y:S01]  /*6ff0*/  STS.128 [R86+0x300], R64 ;  /* 0x0003004056007388 */ /* 0x0003e20000000c00 */
[----:B------:R-:W-:Y:S01]  /*7000*/  @!PT LDS RZ, [RZ] ;  /* 0x00000000fffff984 */ /* 0x000fe20000000800 */
[----:B------:R-:W-:Y:S01]  /*7010*/  @!PT LDS RZ, [RZ] ;  /* 0x00000000fffff984 */ /* 0x000fe20000000800 */
[----:B------:R-:W-:Y:S01]  /*7020*/  @!PT LDS RZ, [RZ] ;  /* 0x00000000fffff984 */ /* 0x000fe20000000800 */
[----:B------:R-:W-:Y:S01]  /*7030*/  @!PT LDS RZ, [RZ] ;  /* 0x00000000fffff984 */ /* 0x000fe20000000800 */
[----:B------:R2:W-:Y:S07]  /*7040*/  MEMBAR.ALL.CTA ;  /* 0x0000000000007992 */ /* 0x0005ee0000008000 */
[----:B--2---:R-:W2:Y:S02]  /*7050*/  FENCE.VIEW.ASYNC.S ;  /* 0x00000000000073c6 */ /* 0x004ea40000000000 */
[----:B--2---:R-:W-:Y:S06]  /*7060*/  BAR.SYNC.DEFER_BLOCKING 0x1, 0x80 ;  /* 0x0042000000007b1d */ /* 0x004fec0000010000 */
[----:B------:R-:W-:Y:S05]  /*7070*/  @P0 BRA `(.L_x_127) ;  /* 0x0000000000340947 */ /* 0x000fea0003800000 */
[----:B------:R-:W-:Y:S01]  /*7080*/  R2UR UR10, R38 ;  /* 0x00000000260a72ca */ /* 0x000fe200000e0000 */
[----:B------:R-:W-:Y:S01]  /*7090*/  UIADD3 UR8, UP0, UPT, UR54, 0x680, URZ ;  /* 0x0000068036087890 */ /* 0x000fe2000ff1e0ff */
[----:B------:R-:W-:Y:S01]  /*70a0*/  UMOV UR43, UR36 ;  /* 0x00000024002b7c82 */ /* 0x000fe20008000000 */
[----:B------:R-:W-:Y:S02]  /*70b0*/  UIADD3 UR5, UPT, UPT, UR41, 0x20, URZ ;  /* 0x0000002029057890 */ /* 0x000fe4000fffe0ff */
[----:B------:R-:W-:Y:S01]  /*70c0*/  UIADD3.X UR9, UPT, UPT, URZ, UR55, URZ, UP0, !UPT ;  /* 0x00000037ff097290 */ /* 0x000fe200087fe4ff */
[----:B------:R-:W-:Y:S01]  /*70d0*/  UMOV UR6, UR42 ;  /* 0x0000002a00067c82 */ /* 0x000fe20008000000 */
[----:B------:R-:W-:Y:S06]  /*70e0*/  UMOV UR7, UR36 ;  /* 0x0000002400077c82 */ /* 0x000fec0008000000 */
[----:B------:R-:W-:Y:S04]  /*70f0*/  UIADD3 UR10, UPT, UPT, UR48, UR10, URZ ;  /* 0x0000000a300a7290 */ /* 0x000fe8000fffe0ff */
[----:B------:R-:W-:Y:S02]  /*7100*/  UIADD3 UR40, UPT, UPT, UR10, 0x300, URZ ;  /* 0x000003000a287890 */ /* 0x000fe4000fffe0ff */
[----:B------:R-:W-:Y:S07]  /*7110*/  UIADD3 UR4, UPT, UPT, UR10, 0xb00, URZ ;  /* 0x00000b000a047890 */ /* 0x000fee000fffe0ff */
[----:B------:R2:W-:Y:S02]  /*7120*/  UTMASTG.3D [UR40], [UR8] ;  /* 0x00000028080073b5 */ /* 0x0005e40008010000 */
[----:B------:R2:W-:Y:S02]  /*7130*/  UTMASTG.3D [UR4], [UR8] ;  /* 0x00000004080073b5 */ /* 0x0005e40008010000 */
[----:B--2---:R0:W-:Y:S02]  /*7140*/  UTMACMDFLUSH ;  /* 0x00000000000079b7 */ /* 0x0041e40000000000 */
.L_x_127:
[----:B------:R-:W-:Y:S05]  /*7150*/  BSYNC.RECONVERGENT B0 ;  /* 0x0000000000007941 */ /* 0x000fea0003800200 */
.L_x_126:
[----:B------:R-:W-:Y:S01]  /*7160*/  UIADD3 UR40, UPT, UPT, UR56, 0x1, URZ ;  /* 0x0000000138287890 */ /* 0x000fe2000fffe0ff */
[----:B------:R-:W-:Y:S03]  /*7170*/  BSSY.RECONVERGENT B0, `(.L_x_128) ;  /* 0x0000005000007945 */ /* 0x000fe60003800200 */
[----:B------:R-:W-:Y:S04]  /*7180*/  UISETP.NE.AND UP0, UPT, UR40, 0x3, UPT ;  /* 0x000000032800788c */ /* 0x000fe8000bf05270 */
[----:B------:R-:W-:Y:S01]  /*7190*/  USEL UR43, UR40, URZ, UP0 ;  /* 0x000000ff282b7287 */ /* 0x000fe20008000000 */
[----:B------:R-:W-:Y:S11]  /*71a0*/  @P0 BRA `(.L_x_129) ;  /* 0x0000000000040947 */ /* 0x000ff60003800000 */
[----:B------:R-:W-:Y:S04]  /*71b0*/  DEPBAR.LE SB0, 0x1 ;  /* 0x000080400000791a */ /* 0x000fe80000000000 */
.L_x_129:
[----:B------:R-:W-:Y:S05]  /*71c0*/  BSYNC.RECONVERGENT B0 ;  /* 0x0000000000007941 */ /* 0x000fea0003800200 */
.L_x_128:
[----:B------:R-:W-:Y:S01]  /*71d0*/  BAR.SYNC.DEFER_BLOCKING 0x1, 0x80 ;  /* 0x0042000000007b1d */ /* 0x000fe20000010000 */
[----:B------:R-:W-:Y:S01]  /*71e0*/  ISETP.NE.AND P1, PT, R79, RZ, PT ;  /* 0x000000ff4f00720c */ /* 0x000fe20003f25270 */
[----:B------:R-:W-:Y:S01]  /*71f0*/  UISETP.NE.AND UP0, UPT, UR50, URZ, UPT ;  /* 0x000000ff3200728c */ /* 0x000fe2000bf05270 */
[----:B------:R-:W-:Y:S11]  /*7200*/  LEA R2, R80, UR48, 0x3 ;  /* 0x0000003050027c11 */ /* 0x000ff6000f8e18ff */
[----:B------:R-:W-:Y:S01]  /*7210*/  @P1 SHF.L.U32 R3, R83, 0x1f, RZ ;  /* 0x0000001f53031819 */ /* 0x000fe200000006ff */
[----:B------:R-:W-:Y:S06]  /*7220*/  BRA.U !UP0, `(.L_x_130) ;  /* 0x0000000108247547 */ /* 0x000fec000b800000 */
[----:B------:R-:W-:Y:S01]  /*7230*/  IMAD.U32 R5, RZ, RZ, UR49 ;  /* 0x00000031ff057e24 */ /* 0x000fe2000f8e00ff */
[----:B------:R-:W-:Y:S01]  /*7240*/  MOV R0, UR37 ;  /* 0x0000002500007c02 */ /* 0x000fe20008000f00 */
[----:B------:R-:W-:Y:S03]  /*7250*/  UIADD3 UR49, UPT, UPT, UR49, 0x1, URZ ;  /* 0x0000000131317890 */ /* 0x000fe6000fffe0ff */
[----:B------:R-:W-:Y:S01]  /*7260*/  @P1 LEA R5, R5, UR48, 0x3 ;  /* 0x0000003005051c11 */ /* 0x000fe2000f8e18ff */
[----:B------:R-:W-:Y:S04]  /*7270*/  UISETP.NE.AND UP0, UPT, UR49, 0x3, UPT ;  /* 0x000000033100788c */ /* 0x000fe8000bf05270 */
[----:B------:R-:W-:Y:S01]  /*7280*/  @P1 VIADD R5, R5, 0x128 ;  /* 0x0000012805051836 */ /* 0x000fe20000000000 */
[----:B------:R-:W-:Y:S04]  /*7290*/  USEL UR49, UR49, URZ, UP0 ;  /* 0x000000ff31317287 */ /* 0x000fe80008000000 */
[----:B------:R-:W-:Y:S04]  /*72a0*/  @P1 PRMT R0, R0, 0x654, R5 ;  /* 0x0000065400001816 */ /* 0x000fe80000000005 */
[----:B------:R2:W-:Y:S04]  /*72b0*/  @P1 SYNCS.ARRIVE.TRANS64.RED.A1T0 RZ, [R0+URZ], RZ ;  /* 0x000000ff00ff19a7 */ /* 0x0005e800081004ff */
.L_x_130:
[----:B------:R-:W3:Y:S01]  /*72c0*/  @P1 SYNCS.PHASECHK.TRANS64.TRYWAIT P0, [R2+URZ+0x110], R3 ;  /* 0x00011003020015a7 */ /* 0x000ee200080011ff */
[----:B------:R-:W-:Y:S01]  /*72d0*/  BSSY B1, `(.L_x_131) ;  /* 0x0000012000017945 */ /* 0x000fe20003800000 */
[----:B---3--:R-:W-:Y:S03]  /*72e0*/  @P1 SEL R82, RZ, 0x1, !P0 ;  /* 0x00000001ff521807 */ /* 0x008fe60004000000 */
[----:B------:R-:W-:Y:S05]  /*72f0*/  @!P1 BRA `(.L_x_132) ;  /* 0x00000000003c9947 */ /* 0x000fea0003800000 */
[----:B------:R-:W-:Y:S01]  /*7300*/  ISETP.NE.AND P1, PT, R85, RZ, PT ;  /* 0x000000ff5500720c */ /* 0x000fe20003f25270 */
[----:B------:R-:W-:Y:S01]  /*7310*/  BSSY B0, `(.L_x_133) ;  /* 0x0000009000007945 */ /* 0x000fe20003800000 */
[----:B------:R-:W-:Y:S11]  /*7320*/  ISETP.NE.AND P0, PT, R82, RZ, PT ;  /* 0x000000ff5200720c */ /* 0x000ff60003f05270 */
[----:B------:R-:W-:Y:S05]  /*7330*/  @P1 IMAD R80, R80, 0x1000, R81 ;  /* 0x0000100050501824 */ /* 0x000fea00078e0251 */
[----:B------:R-:W-:Y:S05]  /*7340*/  @P1 IADD3 R3, PT, PT, R80, UR48, RZ ;  /* 0x0000003050031c10 */ /* 0x000fea000fffe0ff */
[----:B--2---:R-:W-:Y:S01]  /*7350*/  @P1 IMAD.IADD R0, R84, 0x1, R3 ;  /* 0x0000000154001824 */ /* 0x004fe200078e0203 */
[----:B------:R-:W-:Y:S06]  /*7360*/  @P0 BRA `(.L_x_134) ;  /* 0x00000000000c0947 */ /* 0x000fec0003800000 */
[----:B------:R-:W-:Y:S04]  /*7370*/  SHF.L.U32 R83, R83, 0x1f, RZ ;  /* 0x0000001f53537819 */ /* 0x000fe800000006ff */
[----:B------:R-:W2:Y:S02]  /*7380*/  SYNCS.PHASECHK.TRANS64.TRYWAIT P0, [R2+URZ+0x110], R83 ;  /* 0x00011053020075a7 */ /* 0x000ea400080011ff */
[----:B--2---:R-:W-:Y:S05]  /*7390*/  @!P0 BRA `(.L_x_135) ;  /* 0x0000001800d08947 */ /* 0x004fea0003800000 */
.L_x_134:
[----:B------:R-:W-:Y:S05]  /*73a0*/  BSYNC B0 ;  /* 0x0000000000007941 */ /* 0x000fea0003800000 */
.L_x_133:
[----:B------:R-:W-:Y:S11]  /*73b0*/  ISETP.NE.AND P0, PT, R85, RZ, PT ;  /* 0x000000ff5500720c */ /* 0x000ff60003f05270 */
[----:B------:R-:W-:Y:S02]  /*73c0*/  @!UPT UIADD3 URZ, UPT, UPT, URZ, URZ, URZ ;  /* 0x000000fffffff290 */ /* 0x000fe4000fffe0ff */
[----:B------:R3:W4:Y:S04]  /*73d0*/  @P0 LDS.128 R40, [R80+UR48+0x300] ;  /* 0x0003003050280984 */ /* 0x0007280008000c00 */
[----:B------:R3:W1:Y:S02]  /*73e0*/  @P0 LDS.128 R48, [R0+0x300] ;  /* 0x0003000000300984 */ /* 0x0006640000000c00 */
.L_x_132:
[----:B------:R-:W-:Y:S05]  /*73f0*/  BSYNC B1 ;  /* 0x0000000000017941 */ /* 0x000fea0003800000 */
.L_x_131:
[----:B------:R-:W-:Y:S05]  /*7400*/  VIADD R3, R34, 0x10 ;  /* 0x0000001022037836 */ /* 0x000fea0000000000 */
[----:B------:R-:W-:Y:S04]  /*7410*/  SHF.R.U32.HI R3, RZ, 0x15, R3 ;  /* 0x00000015ff037819 */ /* 0x000fe80000011603 */
[----:B------:R-:W-:Y:S11]  /*7420*/  LOP3.LUT P0, RZ, R3, 0x3, R70, 0x48, !PT ;  /* 0x0000000303ff7812 */ /* 0x000ff60007804846 */
[----:B------:R-:W-:Y:S02]  /*7430*/  @!UPT UIADD3 URZ, UPT, UPT, URZ, URZ, URZ ;  /* 0x000000fffffff290 */ /* 0x000fe4000fffe0ff */
[----:B------:R-:W-:Y:S05]  /*7440*/  @!P0 BRA `(.L_x_136) ;  /* 0x0000000000408947 */ /* 0x000fea0003800000 */
[----:B------:R-:W5:Y:S01]  /*7450*/  LDCU.64 UR8, c[0x4][0x70] ;  /* 0x01000e00ff0877ac */ /* 0x000f620008000a00 */
[----:B------:R-:W-:Y:S01]  /*7460*/  MOV R3, 0x0 ;  /* 0x0000000000037802 */ /* 0x000fe20000000f00 */
[----:B------:R-:W-:Y:S02]  /*7470*/  HFMA2 R12, -RZ, RZ, 0, 5.9604644775390625e-08 ;  /* 0x00000001ff0c7431 */ /* 0x000fe400000001ff */
[----:B------:R-:W-:Y:S02]  /*7480*/  IMAD.MOV.U32 R8, RZ, RZ, 0x192 ;  /* 0x00000192ff087424 */ /* 0x000fe400078e00ff */
[----:B------:R-:W-:Y:S01]  /*7490*/  IMAD.MOV.U32 R13, RZ, RZ, RZ ;  /* 0x000000ffff0d7224 */ /* 0x000fe200078e00ff */
[----:B------:R-:W3:Y:S01]  /*74a0*/  LDCU.64 UR6, c[0x4][0x78] ;  /* 0x01000f00ff0677ac */ /* 0x000ee20008000a00 */
[----:B--2---:R-:W2:Y:S01]  /*74b0*/  LDC.64 R2, c[0x4][R3] ;  /* 0x0100000003027b82 */ /* 0x004ea20000000a00 */
[----:B------:R-:W4:Y:S01]  /*74c0*/  LDCU.64 UR4, c[0x4][0x10] ;  /* 0x01000200ff0477ac */ /* 0x000f220008000a00 */
[----:B-----5:R-:W-:Y:S01]  /*74d0*/  MOV R5, UR9 ;  /* 0x0000000900057c02 */ /* 0x020fe20008000f00 */
[----:B------:R-:W-:Y:S01]  /*74e0*/  IMAD.U32 R4, RZ, RZ, UR8 ;  /* 0x00000008ff047e24 */ /* 0x000fe2000f8e00ff */
[----:B---3--:R-:W-:Y:S01]  /*74f0*/  MOV R7, UR7 ;  /* 0x0000000700077c02 */ /* 0x008fe20008000f00 */
[----:B------:R-:W-:Y:S01]  /*7500*/  IMAD.U32 R6, RZ, RZ, UR6 ;  /* 0x00000006ff067e24 */ /* 0x000fe2000f8e00ff */
[----:B----4-:R-:W-:Y:S01]  /*7510*/  MOV R11, UR5 ;  /* 0x00000005000b7c02 */ /* 0x010fe20008000f00 */
[----:B------:R-:W-:Y:S02]  /*7520*/  IMAD.U32 R10, RZ, RZ, UR4 ;  /* 0x00000004ff0a7e24 */ /* 0x000fe4000f8e00ff */
[----:B------:R-:W-:Y:S07]  /*7530*/  LEPC R20, `(.L_x_136) ;  /* 0x000000001014794e */ /* 0x000fee0000000000 */
[----:B-12---:R-:W-:Y:S05]  /*7540*/  CALL.ABS.NOINC R2 ;  /* 0x0000000002007343 */ /* 0x006fea0003c00000 */
.L_x_136:
[----:B------:R-:W-:Y:S01]  /*7550*/  ISETP.NE.AND P0, PT, R74, RZ, PT ;  /* 0x000000ff4a00720c */ /* 0x000fe20003f05270 */
[----:B------:R-:W-:Y:S05]  /*7560*/  WARPSYNC.ALL ;  /* 0x0000000000007948 */ /* 0x000fea0003800000 */
[----:B------:R-:W-:Y:S01]  /*7570*/  R2UR UR4, R34 ;  /* 0x00000000220472ca */ /* 0x000fe200000e0000 */
[--C-:B----4-:R-:W-:Y:S01]  /*7580*/  HADD2.F32 R20, -RZ, R40.reuse.H0_H0 ;  /* 0x20000028ff147230 */ /* 0x110fe20000004100 */
[----:B------:R-:W-:Y:S01]  /*7590*/  MOV R81, UR43 ;  /* 0x0000002b00517c02 */ /* 0x000fe20008000f00 */
[----:B------:R-:W-:Y:S01]  /*75a0*/  HADD2.F32 R36, -RZ, R40.H1_H1 ;  /* 0x30000028ff247230 */ /* 0x000fe20000004100 */
[----:B------:R-:W-:Y:S01]  /*75b0*/  IADD3 R76, PT, PT, R76, 0x190, RZ ;  /* 0x000001904c4c7810 */ /* 0x000fe20007ffe0ff */
[--C-:B------:R-:W-:Y:S01]  /*75c0*/  HADD2.F32 R21, -RZ, R41.reuse.H0_H0 ;  /* 0x20000029ff157230 */ /* 0x100fe20000004100 */
[----:B------:R-:W-:Y:S01]  /*75d0*/  LEA R82, R81, R68, 0xb ;  /* 0x0000004451527211 */ /* 0x000fe200078e58ff */
[----:B------:R-:W-:Y:S01]  /*75e0*/  HADD2.F32 R37, -RZ, R41.H1_H1 ;  /* 0x30000029ff257230 */ /* 0x000fe20000004100 */
[----:B------:R-:W-:Y:S01]  /*75f0*/  LOP3.LUT R76, R76, 0xfefffff8, RZ, 0xc0, !PT ;  /* 0xfefffff84c4c7812 */ /* 0x000fe200078ec0ff */
[--C-:B-1----:R-:W-:Y:S01]  /*7600*/  HADD2.F32 R39, -RZ, R42.reuse.H0_H0 ;  /* 0x2000002aff277230 */ /* 0x102fe20000004100 */
[----:B------:R-:W-:Y:S01]  /*7610*/  LEA R85, R82, UR48, 0x1 ;  /* 0x0000003052557c11 */ /* 0x000fe2000f8e08ff */
[----:B------:R-:W-:Y:S01]  /*7620*/  HADD2.F32 R38, -RZ, R42.H1_H1 ;  /* 0x3000002aff267230 */ /* 0x000fe20000004100 */
[----:B------:R-:W-:Y:S01]  /*7630*/  BSSY.RECONVERGENT B0, `(.L_x_137) ;  /* 0x000004f000007945 */ /* 0x000fe20003800200 */
[----:B------:R-:W1:Y:S01]  /*7640*/  LDTM.x16 R4, tmem[UR4+0x10] ;  /* 0x00001004000479ee */ /* 0x000e620008240000 */
[----:B------:R-:W-:Y:S01]  /*7650*/  NOP ;  /* 0x0000000000007918 */ /* 0x000fe20000000000 */
[----:B-1----:R1:W-:Y:S01]  /*7660*/  SYNCS.ARRIVE.TRANS64.RED.A1T0 RZ, [R76+URZ], RZ ;  /* 0x000000ff4cff79a7 */ /* 0x0023e200081004ff */
[----:B------:R-:W-:Y:S01]  /*7670*/  IADD3 R84, PT, PT, R84, R85, RZ ;  /* 0x0000005554547210 */ /* 0x000fe20007ffe0ff */
[--C-:B------:R-:W-:Y:S02]  /*7680*/  HADD2.F32 R40, -RZ, R43.reuse.H0_H0 ;  /* 0x2000002bff287230 */ /* 0x100fe40000004100 */
[----:B------:R-:W-:Y:S02]  /*7690*/  HADD2.F32 R42, -RZ, R43.H1_H1 ;  /* 0x3000002bff2a7230 */ /* 0x000fe40000004100 */
        /* <DEDUP_REMOVED lines=8> */
[C---:B------:R-:W-:Y:S01]  /*7720*/  FMUL R4, R32.reuse, R4 ;  /* 0x0000000420047220 */ /* 0x040fe20000400000 */
[C---:B------:R-:W-:Y:S01]  /*7730*/  FMUL R5, R32.reuse, R5 ;  /* 0x0000000520057220 */ /* 0x040fe20000400000 */
[C---:B------:R-:W-:Y:S01]  /*7740*/  FMUL R6, R32.reuse, R6 ;  /* 0x0000000620067220 */ /* 0x040fe20000400000 */
[C---:B--23--:R-:W-:Y:S01]  /*7750*/  FMUL R0, R32.reuse, R7 ;  /* 0x0000000720007220 */ /* 0x04cfe20000400000 */
[C---:B------:R-:W-:Y:S01]  /*7760*/  FFMA R4, R35.reuse, R20, R4 ;  /* 0x0000001423047223 */ /* 0x040fe20000000004 */
[C---:B------:R-:W-:Y:S01]  /*7770*/  FMUL R2, R32.reuse, R8 ;  /* 0x0000000820027220 */ /* 0x040fe20000400000 */
        /* <DEDUP_REMOVED lines=20> */
[----:B------:R-:W-:Y:S01]  /*78c0*/  FFMA R15, R35, R46, R15 ;  /* 0x0000002e230f7223 */ /* 0x000fe2000000000f */
[----:B------:R-:W-:Y:S01]  /*78d0*/  FMUL R19, R32, R19 ;  /* 0x0000001320137220 */ /* 0x000fe20000400000 */
[----:B------:R-:W-:Y:S01]  /*78e0*/  F2FP.F16.F32.PACK_AB R64, R5, R4 ;  /* 0x000000040540723e */ /* 0x000fe200000000ff */
[C---:B------:R-:W-:Y:S01]  /*78f0*/  FFMA R12, R35.reuse, R45, R12 ;  /* 0x0000002d230c7223 */ /* 0x040fe2000000000c */
        /* <DEDUP_REMOVED lines=20> */
[----:B------:R-:W-:Y:S02]  /*7a40*/  UIADD3 UR12, UP0, UPT, UR54, 0x680, URZ ;  /* 0x00000680360c7890 */ /* 0x000fe4000ff1e0ff */
[----:B------:R-:W-:Y:S02]  /*7a50*/  ULEA UR4, UR43, UR48, 0xc ;  /* 0x000000302b047291 */ /* 0x000fe4000f8e60ff */
[----:B------:R-:W-:Y:S02]  /*7a60*/  UIADD3 UR9, UPT, UPT, UR41, 0x10, URZ ;  /* 0x0000001029097890 */ /* 0x000fe4000fffe0ff */
[----:B------:R-:W-:Y:S02]  /*7a70*/  UIADD3 UR8, UPT, UPT, UR4, 0x300, URZ ;  /* 0x0000030004087890 */ /* 0x000fe4000fffe0ff */
[----:B------:R-:W-:Y:S01]  /*7a80*/  UIADD3.X UR13, UPT, UPT, URZ, UR55, URZ, UP0, !UPT ;  /* 0x00000037ff0d7290 */ /* 0x000fe200087fe4ff */
[----:B------:R-:W-:Y:S01]  /*7a90*/  UMOV UR10, UR42 ;  /* 0x0000002a000a7c82 */ /* 0x000fe20008000000 */
[----:B------:R-:W-:Y:S01]  /*7aa0*/  UMOV UR11, UR36 ;  /* 0x00000024000b7c82 */ /* 0x000fe20008000000 */
[----:B------:R-:W-:Y:S02]  /*7ab0*/  UIADD3 UR5, UPT, UPT, UR41, 0x30, URZ ;  /* 0x0000003029057890 */ /* 0x000fe4000fffe0ff */
[----:B------:R-:W-:Y:S01]  /*7ac0*/  UIADD3 UR4, UPT, UPT, UR4, 0xb00, URZ ;  /* 0x00000b0004047890 */ /* 0x000fe2000fffe0ff */
[----:B------:R-:W-:Y:S03]  /*7ad0*/  UMOV UR6, UR42 ;  /* 0x0000002a00067c82 */ /* 0x000fe60008000000 */
[----:B------:R2:W-:Y:S01]  /*7ae0*/  UTMASTG.3D [UR8], [UR12] ;  /* 0x000000080c0073b5 */ /* 0x0005e20008010000 */
[----:B------:R-:W-:Y:S04]  /*7af0*/  UMOV UR7, UR36 ;  /* 0x0000002400077c82 */ /* 0x000fe80008000000 */
[----:B------:R2:W-:Y:S02]  /*7b00*/  UTMASTG.3D [UR4], [UR12] ;  /* 0x000000040c0073b5 */ /* 0x0005e40008010000 */
[----:B--2---:R0:W-:Y:S02]  /*7b10*/  UTMACMDFLUSH ;  /* 0x00000000000079b7 */ /* 0x0041e40000000000 */
.L_x_138:
[----:B------:R-:W-:Y:S05]  /*7b20*/  BSYNC.RECONVERGENT B0 ;  /* 0x0000000000007941 */ /* 0x000fea0003800200 */
.L_x_137:
[----:B------:R-:W-:Y:S01]  /*7b30*/  UIADD3 UR43, UPT, UPT, UR43, 0x1, URZ ;  /* 0x000000012b2b7890 */ /* 0x000fe2000fffe0ff */
[----:B------:R-:W-:Y:S03]  /*7b40*/  BSSY.RECONVERGENT B0, `(.L_x_139) ;  /* 0x0000008000007945 */ /* 0x000fe60003800200 */
[----:B------:R-:W-:Y:S04]  /*7b50*/  UISETP.NE.AND UP0, UPT, UR43, 0x3, UPT ;  /* 0x000000032b00788c */ /* 0x000fe8000bf05270 */
[----:B------:R-:W-:Y:S02]  /*7b60*/  UISETP.EQ.XOR UP1, UPT, UR40, 0x3, !UP0 ;  /* 0x000000032800788c */ /* 0x000fe4000c722a70 */
[----:B------:R-:W-:Y:S02]  /*7b70*/  USEL UR56, UR43, URZ, UP0 ;  /* 0x000000ff2b387287 */ /* 0x000fe40008000000 */
[----:B------:R-:W-:Y:S04]  /*7b80*/  USEL UR4, URZ, 0x1, !UP1 ;  /* 0x00000001ff047887 */ /* 0x000fe8000c800000 */
[----:B------:R-:W-:Y:S01]  /*7b90*/  ULOP3.LUT UR51, UR51, UR4, URZ, 0x3c, !UPT ;  /* 0x0000000433337292 */ /* 0x000fe2000f8e3cff */
[----:B------:R-:W-:Y:S11]  /*7ba0*/  @P0 BRA `(.L_x_140) ;  /* 0x0000000000040947 */ /* 0x000ff60003800000 */
[----:B------:R-:W-:Y:S04]  /*7bb0*/  DEPBAR.LE SB0, 0x1 ;  /* 0x000080400000791a */ /* 0x000fe80000000000 */
.L_x_140:
[----:B------:R-:W-:Y:S05]  /*7bc0*/  BSYNC.RECONVERGENT B0 ;  /* 0x0000000000007941 */ /* 0x000fea0003800200 */
.L_x_139:
[----:B------:R-:W-:Y:S01]  /*7bd0*/  BAR.SYNC.DEFER_BLOCKING 0x1, 0x80 ;  /* 0x0042000000007b1d */ /* 0x000fe20000010000 */
[----:B------:R-:W-:Y:S01]  /*7be0*/  UISETP.NE.AND UP0, UPT, UR50, -0x2, UPT ;  /* 0xfffffffe3200788c */ /* 0x000fe2000bf05270 */
[----:B------:R-:W-:Y:S08]  /*7bf0*/  IADD3 R0, PT, PT, R30, 0x1, RZ ;  /* 0x000000011e007810 */ /* 0x000ff00007ffe0ff */
[----:B------:R-:W-:Y:S05]  /*7c00*/  BRA.U !UP0, `(.L_x_141) ;  /* 0x0000000108287547 */ /* 0x000fea000b800000 */
[----:B------:R-:W-:Y:S01]  /*7c10*/  ISETP.NE.AND P0, PT, R79, RZ, PT ;  /* 0x000000ff4f00720c */ /* 0x000fe20003f05270 */
[----:B------:R-:W-:Y:S01]  /*7c20*/  IMAD.U32 R3, RZ, RZ, UR49 ;  /* 0x00000031ff037e24 */ /* 0x000fe2000f8e00ff */
[----:B------:R-:W-:Y:S01]  /*7c30*/  UIADD3 UR49, UPT, UPT, UR49, 0x1, URZ ;  /* 0x0000000131317890 */ /* 0x000fe2000fffe0ff */
[----:B------:R-:W-:Y:S03]  /*7c40*/  IMAD.U32 R2, RZ, RZ, UR37 ;  /* 0x00000025ff027e24 */ /* 0x000fe6000f8e00ff */
[----:B------:R-:W-:Y:S04]  /*7c50*/  UISETP.NE.AND UP0, UPT, UR49, 0x3, UPT ;  /* 0x000000033100788c */ /* 0x000fe8000bf05270 */
[----:B------:R-:W-:Y:S03]  /*7c60*/  USEL UR49, UR49, URZ, UP0 ;  /* 0x000000ff31317287 */ /* 0x000fe60008000000 */
[----:B------:R-:W-:Y:S05]  /*7c70*/  @P0 LEA R3, R3, UR48, 0x3 ;  /* 0x0000003003030c11 */ /* 0x000fea000f8e18ff */
[----:B------:R-:W-:Y:S05]  /*7c80*/  @P0 VIADD R3, R3, 0x128 ;  /* 0x0000012803030836 */ /* 0x000fea0000000000 */
[----:B------:R-:W-:Y:S04]  /*7c90*/  @P0 PRMT R2, R2, 0x654, R3 ;  /* 0x0000065402020816 */ /* 0x000fe80000000003 */
[----:B------:R2:W-:Y:S03]  /*7ca0*/  @P0 SYNCS.ARRIVE.TRANS64.RED.A1T0 RZ, [R2+URZ], RZ ;  /* 0x000000ff02ff09a7 */ /* 0x0005e600081004ff */
.L_x_141:
[----:B------:R-:W-:Y:S01]  /*7cb0*/  ISETP.NE.AND P2, PT, R75, RZ, PT ;  /* 0x000000ff4b00720c */ /* 0x000fe20003f45270 */
[----:B------:R-:W-:Y:S01]  /*7cc0*/  UIADD3 UR50, UPT, UPT, UR50, 0x2, URZ ;  /* 0x0000000232327890 */ /* 0x000fe2000fffe0ff */
[----:B------:R-:W-:Y:S01]  /*7cd0*/  ISETP.NE.AND P0, PT, R78, 0x2, PT ;  /* 0x000000024e00780c */ /* 0x000fe20003f05270 */
[----:B------:R-:W-:Y:S01]  /*7ce0*/  IMAD.IADD R20, R29, 0x1, R58 ;  /* 0x000000011d147824 */ /* 0x000fe200078e023a */
[----:B------:R-:W-:Y:S01]  /*7cf0*/  ISETP.NE.AND P1, PT, R0, 0x4, PT ;  /* 0x000000040000780c */ /* 0x000fe20003f25270 */
[----:B------:R-:W-:Y:S01]  /*7d00*/  IMAD.IADD R21, R31, 0x1, R60 ;  /* 0x000000011f157824 */ /* 0x000fe200078e023c */
[----:B------:R-:W-:Y:S02]  /*7d10*/  SEL R3, RZ, 0x1, P0 ;  /* 0x00000001ff037807 */ /* 0x000fe40000000000 */
[----:B--2---:R-:W-:Y:S02]  /*7d20*/  SEL R2, RZ, 0x1, P1 ;  /* 0x00000001ff027807 */ /* 0x004fe40000800000 */
[----:B------:R-:W-:Y:S02]  /*7d30*/  LOP3.LUT R72, R72, R3, RZ, 0x3c, !PT ;  /* 0x0000000348487212 */ /* 0x000fe400078e3cff */
[----:B------:R-:W-:Y:S02]  /*7d40*/  LOP3.LUT R73, R73, R2, RZ, 0x3c, !PT ;  /* 0x0000000249497212 */ /* 0x000fe400078e3cff */
[----:B------:R-:W-:Y:S02]  /*7d50*/  @P2 R2UR UR36, R71 ;  /* 0x00000000472422ca */ /* 0x000fe400000e0000 */
[----:B------:R-:W-:Y:S02]  /*7d60*/  SEL R78, R78, RZ, P0 ;  /* 0x000000ff4e4e7207 */ /* 0x000fe40000000000 */
[----:B------:R-:W-:Y:S01]  /*7d70*/  SEL R30, R0, RZ, P1 ;  /* 0x000000ff001e7207 */ /* 0x000fe20000800000 */
[----:B------:R-:W-:Y:S10]  /*7d80*/  @P2 BRA `(.L_x_142) ;  /* 0xffffffdc00c82947 */ /* 0x000ff4000383ffff */
[----:B------:R-:W-:-:S09]  /*7d90*/  UISETP.NE.AND UP0, UPT, UR53, URZ, UPT ;  /* 0x000000ff3500728c */ /* 0x000fd2000bf05270 */
[----:B------:R-:W-:Y:S05]  /*7da0*/  BRA.U !UP0, `(.L_x_143) ;  /* 0x0000000108487547 */ /* 0x000fea000b800000 */
[----:B------:R-:W2:Y:S02]  /*7db0*/  LDCU.64 UR4, c[0x0][0x890] ;  /* 0x00011200ff0477ac */ /* 0x000ea40008000a00 */
[----:B--2---:R-:W-:-:S04]  /*7dc0*/  UISETP.NE.U32.AND UP0, UPT, UR4, URZ, UPT ;  /* 0x000000ff0400728c */ /* 0x004fc8000bf05070 */
[----:B------:R-:W-:-:S09]  /*7dd0*/  UISETP.NE.AND.EX UP0, UPT, UR5, URZ, UPT, UP0 ;  /* 0x000000ff0500728c */ /* 0x000fd2000bf05300 */
[----:B------:R-:W-:Y:S05]  /*7de0*/  BRA.U UP0, `(.L_x_144) ;  /* 0x00000001000c7547 */ /* 0x000fea000b800000 */
[----:B------:R-:W-:-:S13]  /*7df0*/  FSETP.NEU.AND P0, PT, R35, RZ, PT ;  /* 0x000000ff2300720b */ /* 0x000fda0003f0d000 */
[----:B------:R-:W-:Y:S05]  /*7e00*/  @!P0 EXIT ;  /* 0x000000000000894d */ /* 0x000fea0003800000 */
[----:B------:R-:W-:Y:S05]  /*7e10*/  BRA `(.L_x_143) ;  /* 0x00000000002c7947 */ /* 0x000fea0003800000 */
.L_x_144:
[----:B------:R-:W-:Y:S01]  /*7e20*/  ISETP.NE.AND P0, PT, R77, RZ, PT ;  /* 0x000000ff4d00720c */ /* 0x000fe20003f05270 */
[----:B------:R-:W-:-:S12]  /*7e30*/  BSSY.RECONVERGENT B0, `(.L_x_143) ;  /* 0x0000009000007945 */ /* 0x000fd80003800200 */
[----:B------:R-:W-:Y:S05]  /*7e40*/  @P0 BRA `(.L_x_145) ;  /* 0x0000000000140947 */ /* 0x000fea0003800000 */
[----:B------:R-:W2:Y:S02]  /*7e50*/  LDCU.64 UR4, c[0x0][0x888] ;  /* 0x00011100ff0477ac */ /* 0x000ea40008000a00 */
[----:B--2---:R-:W-:-:S04]  /*7e60*/  ISETP.NE.U32.AND P0, PT, RZ, UR4, PT ;  /* 0x00000004ff007c0c */ /* 0x004fc8000bf05070 */
[----:B------:R-:W-:-:S13]  /*7e70*/  ISETP.NE.AND.EX P0, PT, RZ, UR5, PT, P0 ;  /* 0x00000005ff007c0c */ /* 0x000fda000bf05300 */
[----:B------:R-:W-:Y:S05]  /*7e80*/  @!P0 EXIT ;  /* 0x000000000000894d */ /* 0x000fea0003800000 */
[----:B------:R-:W-:Y:S05]  /*7e90*/  BRA `(.L_x_146) ;  /* 0x0000000000087947 */ /* 0x000fea0003800000 */
.L_x_145:
[----:B------:R-:W-:-:S13]  /*7ea0*/  FSETP.NEU.AND P0, PT, R35, RZ, PT ;  /* 0x000000ff2300720b */ /* 0x000fda0003f0d000 */
[----:B------:R-:W-:Y:S05]  /*7eb0*/  @!P0 EXIT ;  /* 0x000000000000894d */ /* 0x000fea0003800000 */
.L_x_146:
[----:B------:R-:W-:Y:S05]  /*7ec0*/  BSYNC.RECONVERGENT B0 ;  /* 0x0000000000007941 */ /* 0x000fea0003800200 */
.L_x_143:
[----:B------:R-:W-:Y:S01]  /*7ed0*/  ULEA UR4, UR49, UR48, 0x3 ;  /* 0x0000003031047291 */ /* 0x000fe2000f8e18ff */
[----:B------:R-:W-:-:S04]  /*7ee0*/  DEPBAR.LE SB0, 0x0 ;  /* 0x000080000000791a */ /* 0x000fc80000000000 */
[----:B------:R-:W-:-:S04]  /*7ef0*/  UIADD3 UR4, UPT, UPT, UR4, 0x128, URZ ;  /* 0x0000012804047890 */ /* 0x000fc8000fffe0ff */
[----:B------:R-:W-:-:S09]  /*7f00*/  UPRMT UR4, UR37, 0x654, UR4 ;  /* 0x0000065425047896 */ /* 0x000fd20008000004 */
[----:B------:R-:W-:Y:S01]  /*7f10*/  SYNCS.ARRIVE.TRANS64.RED.A1T0 RZ, [UR4], RZ ;  /* 0x000000ffffff79a7 */ /* 0x000fe20008100404 */
[----:B------:R-:W-:Y:S05]  /*7f20*/  EXIT ;  /* 0x000000000000794d */ /* 0x000fea0003800000 */
.L_x_25:
[----:B--2---:R2:W4:Y:S02]  /*7f30*/  SYNCS.PHASECHK.TRANS64.TRYWAIT P0, [R3+URZ+0x1c0], R2 ;  /* 0x0001c002030075a7 */ /* 0x00452400080011ff */
[----:B----4-:R-:W-:Y:S05]  /*7f40*/  @!P0 NANOSLEEP.SYNCS 0x989680 ;  /* 0x009896800000895d */ /* 0x010fea0003900000 */
[----:B------:R-:W4:Y:S02]  /*7f50*/  @!P0 SYNCS.PHASECHK.TRANS64 P0, [R3+URZ+0x1c0], R2 ;  /* 0x0001c002030085a7 */ /* 0x000f2400080010ff */
[----:B----4-:R-:W-:Y:S05]  /*7f60*/  @!P0 BRA `(.L_x_25) ;  /* 0xfffffffc00f08947 */ /* 0x010fea000383ffff */
[----:B------:R-:W-:Y:S05]  /*7f70*/  BRA `(.L_x_147) ;  /* 0xffffff9800947947 */ /* 0x000fea000383ffff */
.L_x_28:
[----:B-1----:R-:W-:-:S07]  /*7f80*/  MOV R2, UR33 ;  /* 0x0000002100027c02 */ /* 0x002fce0008000f00 */
.L_x_148:
[----:B-1----:R1:W2:Y:S02]  /*7f90*/  SYNCS.PHASECHK.TRANS64.TRYWAIT P0, [R2+URZ+0x88], R5 ;  /* 0x00008805020075a7 */ /* 0x0022a400080011ff */
[----:B--2---:R-:W-:Y:S05]  /*7fa0*/  @!P0 NANOSLEEP.SYNCS 0x989680 ;  /* 0x009896800000895d */ /* 0x004fea0003900000 */
[----:B------:R-:W2:Y:S02]  /*7fb0*/  @!P0 SYNCS.PHASECHK.TRANS64 P0, [R2+URZ+0x88], R5 ;  /* 0x00008805020085a7 */ /* 0x000ea400080010ff */
[----:B--2---:R-:W-:Y:S05]  /*7fc0*/  @!P0 BRA `(.L_x_148) ;  /* 0xfffffffc00f08947 */ /* 0x004fea000383ffff */
[----:B------:R-:W-:Y:S05]  /*7fd0*/  BRA `(.L_x_27) ;  /* 0xffffff9800fc7947 */ /* 0x000fea000383ffff */
.L_x_35:
[----:B-1----:R-:W-:-:S07]  /*7fe0*/  MOV R2, UR17 ;  /* 0x0000001100027c02 */ /* 0x002fce0008000f00 */
.L_x_149:
[----:B-1----:R1:W2:Y:S02]  /*7ff0*/  SYNCS.PHASECHK.TRANS64.TRYWAIT P0, [R2+URZ+0x88], R5 ;  /* 0x00008805020075a7 */ /* 0x0022a400080011ff */
[----:B--2---:R-:W-:Y:S05]  /*8000*/  @!P0 NANOSLEEP.SYNCS 0x989680 ;  /* 0x009896800000895d */ /* 0x004fea0003900000 */
[----:B------:R-:W2:Y:S02]  /*8010*/  @!P0 SYNCS.PHASECHK.TRANS64 P0, [R2+URZ+0x88], R5 ;  /* 0x00008805020085a7 */ /* 0x000ea400080010ff */
[----:B--2---:R-:W-:Y:S05]  /*8020*/  @!P0 BRA `(.L_x_149) ;  /* 0xfffffffc00f08947 */ /* 0x004fea000383ffff */
[----:B------:R-:W-:Y:S05]  /*8030*/  BRA `(.L_x_34) ;  /* 0xffffff9c00b87947 */ /* 0x000fea000383ffff */
.L_x_40:
[----:B-1----:R1:W2:Y:S02]  /*8040*/  SYNCS.PHASECHK.TRANS64.TRYWAIT P0, [R2+URZ+0x150], R3 ;  /* 0x00015003020075a7 */ /* 0x0022a400080011ff */
[----:B--2---:R-:W-:Y:S05]  /*8050*/  @!P0 NANOSLEEP.SYNCS 0x989680 ;  /* 0x009896800000895d */ /* 0x004fea0003900000 */
[----:B------:R-:W2:Y:S02]  /*8060*/  @!P0 SYNCS.PHASECHK.TRANS64 P0, [R2+URZ+0x150], R3 ;  /* 0x00015003020085a7 */ /* 0x000ea400080010ff */
[----:B--2---:R-:W-:Y:S05]  /*8070*/  @!P0 BRA `(.L_x_40) ;  /* 0xfffffffc00f08947 */ /* 0x004fea000383ffff */
[----:B------:R-:W-:Y:S05]  /*8080*/  BRA `(.L_x_150) ;  /* 0xffffffa0005c7947 */ /* 0x000fea000383ffff */
.L_x_44:
[----:B---3--:R-:W-:-:S07]  /*8090*/  MOV R0, UR4 ;  /* 0x0000000400007c02 */ /* 0x008fce0008000f00 */
.L_x_151:
[----:B-1----:R1:W2:Y:S02]  /*80a0*/  SYNCS.PHASECHK.TRANS64.TRYWAIT P0, [R0+URZ], R3 ;  /* 0x00000003000075a7 */ /* 0x0022a400080011ff */
[----:B--2---:R-:W-:Y:S05]  /*80b0*/  @!P0 NANOSLEEP.SYNCS 0x989680 ;  /* 0x009896800000895d */ /* 0x004fea0003900000 */
[----:B------:R-:W2:Y:S02]  /*80c0*/  @!P0 SYNCS.PHASECHK.TRANS64 P0, [R0+URZ], R3 ;  /* 0x00000003000085a7 */ /* 0x000ea400080010ff */
[----:B--2---:R-:W-:Y:S05]  /*80d0*/  @!P0 BRA `(.L_x_151) ;  /* 0xfffffffc00f08947 */ /* 0x004fea000383ffff */
[----:B------:R-:W-:Y:S05]  /*80e0*/  BRA `(.L_x_152) ;  /* 0xffffffa400cc7947 */ /* 0x000fea000383ffff */
.L_x_45:
[----:B---3--:R-:W-:-:S07]  /*80f0*/  MOV R0, UR4 ;  /* 0x0000000400007c02 */ /* 0x008fce0008000f00 */
.L_x_153:
[----:B-1----:R1:W2:Y:S02]  /*8100*/  SYNCS.PHASECHK.TRANS64.TRYWAIT P0, [R0+URZ], R3 ;  /* 0x00000003000075a7 */ /* 0x0022a400080011ff */
[----:B--2---:R-:W-:Y:S05]  /*8110*/  @!P0 NANOSLEEP.SYNCS 0x989680 ;  /* 0x009896800000895d */ /* 0x004fea0003900000 */
[----:B------:R-:W2:Y:S02]  /*8120*/  @!P0 SYNCS.PHASECHK.TRANS64 P0, [R0+URZ], R3 ;  /* 0x00000003000085a7 */ /* 0x000ea400080010ff */
[----:B--2---:R-:W-:Y:S05]  /*8130*/  @!P0 BRA `(.L_x_153) ;  /* 0xfffffffc00f08947 */ /* 0x004fea000383ffff */
[----:B------:R-:W-:Y:S05]  /*8140*/  BRA `(.L_x_154) ;  /* 0xffffffa400d87947 */ /* 0x000fea000383ffff */
.L_x_46:
[----:B---3--:R-:W-:-:S07]  /*8150*/  MOV R0, UR4 ;  /* 0x0000000400007c02 */ /* 0x008fce0008000f00 */
.L_x_155:
[----:B-1----:R1:W2:Y:S02]  /*8160*/  SYNCS.PHASECHK.TRANS64.TRYWAIT P0, [R0+URZ], R3 ;  /* 0x00000003000075a7 */ /* 0x0022a400080011ff */
[----:B--2---:R-:W-:Y:S05]  /*8170*/  @!P0 NANOSLEEP.SYNCS 0x989680 ;  /* 0x009896800000895d */ /* 0x004fea0003900000 */
[----:B------:R-:W2:Y:S02]  /*8180*/  @!P0 SYNCS.PHASECHK.TRANS64 P0, [R0+URZ], R3 ;  /* 0x00000003000085a7 */ /* 0x000ea400080010ff */
[----:B--2---:R-:W-:Y:S05]  /*8190*/  @!P0 BRA `(.L_x_155) ;  /* 0xfffffffc00f08947 */ /* 0x004fea000383ffff */
[----:B------:R-:W-:Y:S05]  /*81a0*/  BRA `(.L_x_156) ;  /* 0xffffffa400e47947 */ /* 0x000fea000383ffff */
.L_x_47:
[----:B---3--:R-:W-:-:S07]  /*81b0*/  MOV R0, UR4 ;  /* 0x0000000400007c02 */ /* 0x008fce0008000f00 */
.L_x_157:
[----:B-1----:R1:W2:Y:S02]  /*81c0*/  SYNCS.PHASECHK.TRANS64.TRYWAIT P0, [R0+URZ], R3 ;  /* 0x00000003000075a7 */ /* 0x0022a400080011ff */
[----:B--2---:R-:W-:Y:S05]  /*81d0*/  @!P0 NANOSLEEP.SYNCS 0x989680 ;  /* 0x009896800000895d */ /* 0x004fea0003900000 */
[----:B------:R-:W2:Y:S02]  /*81e0*/  @!P0 SYNCS.PHASECHK.TRANS64 P0, [R0+URZ], R3 ;  /* 0x00000003000085a7 */ /* 0x000ea400080010ff */
[----:B--2---:R-:W-:Y:S05]  /*81f0*/  @!P0 BRA `(.L_x_157) ;  /* 0xfffffffc00f08947 */ /* 0x004fea000383ffff */
[----:B------:R-:W-:Y:S05]  /*8200*/  BRA `(.L_x_158) ;  /* 0xffffffa400f07947 */ /* 0x000fea000383ffff */
.L_x_48:
[----:B---3--:R-:W-:-:S07]  /*8210*/  MOV R0, UR4 ;  /* 0x0000000400007c02 */ /* 0x008fce0008000f00 */
.L_x_159:
[----:B-1----:R1:W2:Y:S02]  /*8220*/  SYNCS.PHASECHK.TRANS64.TRYWAIT P0, [R0+URZ], R3 ;  /* 0x00000003000075a7 */ /* 0x0022a400080011ff */
[----:B--2---:R-:W-:Y:S05]  /*8230*/  @!P0 NANOSLEEP.SYNCS 0x989680 ;  /* 0x009896800000895d */ /* 0x004fea0003900000 */
[----:B------:R-:W2:Y:S02]  /*8240*/  @!P0 SYNCS.PHASECHK.TRANS64 P0, [R0+URZ], R3 ;  /* 0x00000003000085a7 */ /* 0x000ea400080010ff */
[----:B--2---:R-:W-:Y:S05]  /*8250*/  @!P0 BRA `(.L_x_159) ;  /* 0xfffffffc00f08947 */ /* 0x004fea000383ffff */
[----:B------:R-:W-:Y:S05]  /*8260*/  BRA `(.L_x_160) ;  /* 0xffffffa400fc7947 */ /* 0x000fea000383ffff */
.L_x_49:
[----:B---3--:R-:W-:-:S07]  /*8270*/  MOV R0, UR4 ;  /* 0x0000000400007c02 */ /* 0x008fce0008000f00 */
.L_x_161:
[----:B-1----:R1:W2:Y:S02]  /*8280*/  SYNCS.PHASECHK.TRANS64.TRYWAIT P0, [R0+URZ], R3 ;  /* 0x00000003000075a7 */ /* 0x0022a400080011ff */
[----:B--2---:R-:W-:Y:S05]  /*8290*/  @!P0 NANOSLEEP.SYNCS 0x989680 ;  /* 0x009896800000895d */ /* 0x004fea0003900000 */
[----:B------:R-:W2:Y:S02]  /*82a0*/  @!P0 SYNCS.PHASECHK.TRANS64 P0, [R0+URZ], R3 ;  /* 0x00000003000085a7 */ /* 0x000ea400080010ff */
[----:B--2---:R-:W-:Y:S05]  /*82b0*/  @!P0 BRA `(.L_x_161) ;  /* 0xfffffffc00f08947 */ /* 0x004fea000383ffff */
[----:B------:R-:W-:Y:S05]  /*82c0*/  BRA `(.L_x_162) ;  /* 0xffffffa800087947 */ /* 0x000fea000383ffff */
.L_x_50:
[----:B---3--:R-:W-:-:S07]  /*82d0*/  MOV R0, UR4 ;  /* 0x0000000400007c02 */ /* 0x008fce0008000f00 */
.L_x_163:
[----:B-1----:R1:W2:Y:S02]  /*82e0*/  SYNCS.PHASECHK.TRANS64.TRYWAIT P0, [R0+URZ], R3 ;  /* 0x00000003000075a7 */ /* 0x0022a400080011ff */
[----:B--2---:R-:W-:Y:S05]  /*82f0*/  @!P0 NANOSLEEP.SYNCS 0x989680 ;  /* 0x009896800000895d */ /* 0x004fea0003900000 */
[----:B------:R-:W2:Y:S02]  /*8300*/  @!P0 SYNCS.PHASECHK.TRANS64 P0, [R0+URZ], R3 ;  /* 0x00000003000085a7 */ /* 0x000ea400080010ff */
[----:B--2---:R-:W-:Y:S05]  /*8310*/  @!P0 BRA `(.L_x_163) ;  /* 0xfffffffc00f08947 */ /* 0x004fea000383ffff */
[----:B------:R-:W-:Y:S05]  /*8320*/  BRA `(.L_x_164) ;  /* 0xffffffa800147947 */ /* 0x000fea000383ffff */
.L_x_51:
[----:B---3--:R-:W-:-:S07]  /*8330*/  MOV R0, UR4 ;  /* 0x0000000400007c02 */ /* 0x008fce0008000f00 */
.L_x_165:
[----:B-1----:R1:W2:Y:S02]  /*8340*/  SYNCS.PHASECHK.TRANS64.TRYWAIT P0, [R0+URZ], R3 ;  /* 0x00000003000075a7 */ /* 0x0022a400080011ff */
[----:B--2---:R-:W-:Y:S05]  /*8350*/  @!P0 NANOSLEEP.SYNCS 0x989680 ;  /* 0x009896800000895d */ /* 0x004fea0003900000 */
[----:B------:R-:W2:Y:S02]  /*8360*/  @!P0 SYNCS.PHASECHK.TRANS64 P0, [R0+URZ], R3 ;  /* 0x00000003000085a7 */ /* 0x000ea400080010ff */
[----:B--2---:R-:W-:Y:S05]  /*8370*/  @!P0 BRA `(.L_x_165) ;  /* 0xfffffffc00f08947 */ /* 0x004fea000383ffff */
[----:B------:R-:W-:Y:S05]  /*8380*/  BRA `(.L_x_166) ;  /* 0xffffffa800207947 */ /* 0x000fea000383ffff */
.L_x_52:
[----:B---3--:R-:W-:-:S07]  /*8390*/  MOV R0, UR4 ;  /* 0x0000000400007c02 */ /* 0x008fce0008000f00 */
.L_x_167:
[----:B-1----:R1:W2:Y:S02]  /*83a0*/  SYNCS.PHASECHK.TRANS64.TRYWAIT P0, [R0+URZ], R3 ;  /* 0x00000003000075a7 */ /* 0x0022a400080011ff */
[----:B--2---:R-:W-:Y:S05]  /*83b0*/  @!P0 NANOSLEEP.SYNCS 0x989680 ;  /* 0x009896800000895d */ /* 0x004fea0003900000 */
[----:B------:R-:W2:Y:S02]  /*83c0*/  @!P0 SYNCS.PHASECHK.TRANS64 P0, [R0+URZ], R3 ;  /* 0x00000003000085a7 */ /* 0x000ea400080010ff */
[----:B--2---:R-:W-:Y:S05]  /*83d0*/  @!P0 BRA `(.L_x_167) ;  /* 0xfffffffc00f08947 */ /* 0x004fea000383ffff */
[----:B------:R-:W-:Y:S05]  /*83e0*/  BRA `(.L_x_168) ;  /* 0xffffffa8002c7947 */ /* 0x000fea000383ffff */
.L_x_53:
[----:B---3--:R-:W-:-:S07]  /*83f0*/  MOV R0, UR4 ;  /* 0x0000000400007c02 */ /* 0x008fce0008000f00 */
.L_x_169:
[----:B-1----:R1:W2:Y:S02]  /*8400*/  SYNCS.PHASECHK.TRANS64.TRYWAIT P0, [R0+URZ], R3 ;  /* 0x00000003000075a7 */ /* 0x0022a400080011ff */
[----:B--2---:R-:W-:Y:S05]  /*8410*/  @!P0 NANOSLEEP.SYNCS 0x989680 ;  /* 0x009896800000895d */ /* 0x004fea0003900000 */
[----:B------:R-:W2:Y:S02]  /*8420*/  @!P0 SYNCS.PHASECHK.TRANS64 P0, [R0+URZ], R3 ;  /* 0x00000003000085a7 */ /* 0x000ea400080010ff */
[----:B--2---:R-:W-:Y:S05]  /*8430*/  @!P0 BRA `(.L_x_169) ;  /* 0xfffffffc00f08947 */ /* 0x004fea000383ffff */
[----:B------:R-:W-:Y:S05]  /*8440*/  BRA `(.L_x_170) ;  /* 0xffffffa800387947 */ /* 0x000fea000383ffff */
.L_x_54:
[----:B---3--:R-:W-:-:S07]  /*8450*/  MOV R0, UR4 ;  /* 0x0000000400007c02 */ /* 0x008fce0008000f00 */
.L_x_171:
[----:B-1----:R1:W2:Y:S02]  /*8460*/  SYNCS.PHASECHK.TRANS64.TRYWAIT P0, [R0+URZ], R3 ;  /* 0x00000003000075a7 */ /* 0x0022a400080011ff */
[----:B--2---:R-:W-:Y:S05]  /*8470*/  @!P0 NANOSLEEP.SYNCS 0x989680 ;  /* 0x009896800000895d */ /* 0x004fea0003900000 */
[----:B------:R-:W2:Y:S02]  /*8480*/  @!P0 SYNCS.PHASECHK.TRANS64 P0, [R0+URZ], R3 ;  /* 0x00000003000085a7 */ /* 0x000ea400080010ff */
[----:B--2---:R-:W-:Y:S05]  /*8490*/  @!P0 BRA `(.L_x_171) ;  /* 0xfffffffc00f08947 */ /* 0x004fea000383ffff */
[----:B------:R-:W-:Y:S05]  /*84a0*/  BRA `(.L_x_172) ;  /* 0xffffffa800447947 */ /* 0x000fea000383ffff */
.L_x_55:
[----:B---3--:R-:W-:-:S07]  /*84b0*/  MOV R0, UR4 ;  /* 0x0000000400007c02 */ /* 0x008fce0008000f00 */
.L_x_173:
[----:B-1----:R1:W2:Y:S02]  /*84c0*/  SYNCS.PHASECHK.TRANS64.TRYWAIT P0, [R0+URZ], R3 ;  /* 0x00000003000075a7 */ /* 0x0022a400080011ff */
[----:B--2---:R-:W-:Y:S05]  /*84d0*/  @!P0 NANOSLEEP.SYNCS 0x989680 ;  /* 0x009896800000895d */ /* 0x004fea0003900000 */
[----:B------:R-:W2:Y:S02]  /*84e0*/  @!P0 SYNCS.PHASECHK.TRANS64 P0, [R0+URZ], R3 ;  /* 0x00000003000085a7 */ /* 0x000ea400080010ff */
[----:B--2---:R-:W-:Y:S05]  /*84f0*/  @!P0 BRA `(.L_x_173) ;  /* 0xfffffffc00f08947 */ /* 0x004fea000383ffff */
[----:B------:R-:W-:Y:S05]  /*8500*/  BRA `(.L_x_174) ;  /* 0xffffffa800507947 */ /* 0x000fea000383ffff */
.L_x_56:
[----:B---3--:R-:W-:-:S07]  /*8510*/  MOV R0, UR4 ;  /* 0x0000000400007c02 */ /* 0x008fce0008000f00 */
.L_x_175:
[----:B-1----:R1:W2:Y:S02]  /*8520*/  SYNCS.PHASECHK.TRANS64.TRYWAIT P0, [R0+URZ], R3 ;  /* 0x00000003000075a7 */ /* 0x0022a400080011ff */
[----:B--2---:R-:W-:Y:S05]  /*8530*/  @!P0 NANOSLEEP.SYNCS 0x989680 ;  /* 0x009896800000895d */ /* 0x004fea0003900000 */
[----:B------:R-:W2:Y:S02]  /*8540*/  @!P0 SYNCS.PHASECHK.TRANS64 P0, [R0+URZ], R3 ;  /* 0x00000003000085a7 */ /* 0x000ea400080010ff */
[----:B--2---:R-:W-:Y:S05]  /*8550*/  @!P0 BRA `(.L_x_175) ;  /* 0xfffffffc00f08947 */ /* 0x004fea000383ffff */
[----:B------:R-:W-:Y:S05]  /*8560*/  BRA `(.L_x_176) ;  /* 0xffffffa8005c7947 */ /* 0x000fea000383ffff */
.L_x_57:
[----:B---3--:R-:W-:-:S07]  /*8570*/  MOV R0, UR4 ;  /* 0x0000000400007c02 */ /* 0x008fce0008000f00 */
.L_x_177:
[----:B-1----:R1:W2:Y:S02]  /*8580*/  SYNCS.PHASECHK.TRANS64.TRYWAIT P0, [R0+URZ], R3 ;  /* 0x00000003000075a7 */ /* 0x0022a400080011ff */
[----:B--2---:R-:W-:Y:S05]  /*8590*/  @!P0 NANOSLEEP.SYNCS 0x989680 ;  /* 0x009896800000895d */ /* 0x004fea0003900000 */
[----:B------:R-:W2:Y:S02]  /*85a0*/  @!P0 SYNCS.PHASECHK.TRANS64 P0, [R0+URZ], R3 ;  /* 0x00000003000085a7 */ /* 0x000ea400080010ff */
[----:B--2---:R-:W-:Y:S05]  /*85b0*/  @!P0 BRA `(.L_x_177) ;  /* 0xfffffffc00f08947 */ /* 0x004fea000383ffff */
[----:B------:R-:W-:Y:S05]  /*85c0*/  BRA `(.L_x_178) ;  /* 0xffffffa800687947 */ /* 0x000fea000383ffff */
.L_x_58:
[----:B---3--:R-:W-:-:S07]  /*85d0*/  MOV R0, UR4 ;  /* 0x0000000400007c02 */ /* 0x008fce0008000f00 */
.L_x_179:
[----:B-1----:R1:W2:Y:S02]  /*85e0*/  SYNCS.PHASECHK.TRANS64.TRYWAIT P0, [R0+URZ], R3 ;  /* 0x00000003000075a7 */ /* 0x0022a400080011ff */
[----:B--2---:R-:W-:Y:S05]  /*85f0*/  @!P0 NANOSLEEP.SYNCS 0x989680 ;  /* 0x009896800000895d */ /* 0x004fea0003900000 */
[----:B------:R-:W2:Y:S02]  /*8600*/  @!P0 SYNCS.PHASECHK.TRANS64 P0, [R0+URZ], R3 ;  /* 0x00000003000085a7 */ /* 0x000ea400080010ff */
[----:B--2---:R-:W-:Y:S05]  /*8610*/  @!P0 BRA `(.L_x_179) ;  /* 0xfffffffc00f08947 */ /* 0x004fea000383ffff */
[----:B------:R-:W-:Y:S05]  /*8620*/  BRA `(.L_x_180) ;  /* 0xffffffa800747947 */ /* 0x000fea000383ffff */
.L_x_59:
[----:B---3--:R-:W-:-:S07]  /*8630*/  MOV R0, UR4 ;  /* 0x0000000400007c02 */ /* 0x008fce0008000f00 */
.L_x_181:
[----:B-1----:R1:W2:Y:S02]  /*8640*/  SYNCS.PHASECHK.TRANS64.TRYWAIT P0, [R0+URZ], R3 ;  /* 0x00000003000075a7 */ /* 0x0022a400080011ff */
[----:B--2---:R-:W-:Y:S05]  /*8650*/  @!P0 NANOSLEEP.SYNCS 0x989680 ;  /* 0x009896800000895d */ /* 0x004fea0003900000 */
[----:B------:R-:W2:Y:S02]  /*8660*/  @!P0 SYNCS.PHASECHK.TRANS64 P0, [R0+URZ], R3 ;  /* 0x00000003000085a7 */ /* 0x000ea400080010ff */
[----:B--2---:R-:W-:Y:S05]  /*8670*/  @!P0 BRA `(.L_x_181) ;  /* 0xfffffffc00f08947 */ /* 0x004fea000383ffff */
[----:B------:R-:W-:Y:S05]  /*8680*/  BRA `(.L_x_182) ;  /* 0xffffffa800807947 */ /* 0x000fea000383ffff */
.L_x_62:
[----:B-1----:R1:W2:Y:S02]  /*8690*/  SYNCS.PHASECHK.TRANS64.TRYWAIT P0, [R0+URZ+0x1b0], R5 ;  /* 0x0001b005000075a7 */ /* 0x0022a400080011ff */
[----:B--2---:R-:W-:Y:S05]  /*86a0*/  @!P0 NANOSLEEP.SYNCS 0x989680 ;  /* 0x009896800000895d */ /* 0x004fea0003900000 */
[----:B------:R-:W2:Y:S02]  /*86b0*/  @!P0 SYNCS.PHASECHK.TRANS64 P0, [R0+URZ+0x1b0], R5 ;  /* 0x0001b005000085a7 */ /* 0x000ea400080010ff */
[----:B--2---:R-:W-:Y:S05]  /*86c0*/  @!P0 BRA `(.L_x_62) ;  /* 0xfffffffc00f08947 */ /* 0x004fea000383ffff */
[----:B------:R-:W-:Y:S05]  /*86d0*/  BRA `(.L_x_183) ;  /* 0xffffffa800e07947 */ /* 0x000fea000383ffff */
.L_x_63:
[----:B------:R-:W-:-:S07]  /*86e0*/  MOV R0, UR5 ;  /* 0x0000000500007c02 */ /* 0x000fce0008000f00 */
.L_x_184:
[----:B-1----:R1:W2:Y:S02]  /*86f0*/  SYNCS.PHASECHK.TRANS64.TRYWAIT P0, [R0+URZ+0x160], R7 ;  /* 0x00016007000075a7 */ /* 0x0022a400080011ff */
[----:B--2---:R-:W-:Y:S05]  /*8700*/  @!P0 NANOSLEEP.SYNCS 0x989680 ;  /* 0x009896800000895d */ /* 0x004fea0003900000 */
[----:B------:R-:W2:Y:S02]  /*8710*/  @!P0 SYNCS.PHASECHK.TRANS64 P0, [R0+URZ+0x160], R7 ;  /* 0x00016007000085a7 */ /* 0x000ea400080010ff */
[----:B--2---:R-:W-:Y:S05]  /*8720*/  @!P0 BRA `(.L_x_184) ;  /* 0xfffffffc00f08947 */ /* 0x004fea000383ffff */
[----:B------:R-:W-:Y:S05]  /*8730*/  BRA `(.L_x_185) ;  /* 0xffffffa800f07947 */ /* 0x000fea000383ffff */
.L_x_64:
[----:B-1----:R1:W2:Y:S02]  /*8740*/  SYNCS.PHASECHK.TRANS64.TRYWAIT P1, [R0+URZ+0x150], R5 ;  /* 0x00015005000075a7 */ /* 0x0022a400080211ff */
[----:B--2---:R-:W-:Y:S05]  /*8750*/  @!P1 NANOSLEEP.SYNCS 0x989680 ;  /* 0x009896800000995d */ /* 0x004fea0003900000 */
[----:B------:R-:W2:Y:S02]  /*8760*/  @!P1 SYNCS.PHASECHK.TRANS64 P1, [R0+URZ+0x150], R5 ;  /* 0x00015005000095a7 */ /* 0x000ea400080210ff */
[----:B--2---:R-:W-:Y:S05]  /*8770*/  @!P1 BRA `(.L_x_64) ;  /* 0xfffffffc00f09947 */ /* 0x004fea000383ffff */
[----:B------:R-:W-:Y:S05]  /*8780*/  BRA `(.L_x_186) ;  /* 0xffffffac00207947 */ /* 0x000fea000383ffff */
.L_x_67:
[----:B------:R-:W-:-:S07]  /*8790*/  MOV R0, UR5 ;  /* 0x0000000500007c02 */ /* 0x000fce0008000f00 */
.L_x_187:
[----:B-1----:R1:W2:Y:S02]  /*87a0*/  SYNCS.PHASECHK.TRANS64.TRYWAIT P0, [R0+URZ+0x160], R3 ;  /* 0x00016003000075a7 */ /* 0x0022a400080011ff */
[----:B--2---:R-:W-:Y:S05]  /*87b0*/  @!P0 NANOSLEEP.SYNCS 0x989680 ;  /* 0x009896800000895d */ /* 0x004fea0003900000 */
[----:B------:R-:W2:Y:S02]  /*87c0*/  @!P0 SYNCS.PHASECHK.TRANS64 P0, [R0+URZ+0x160], R3 ;  /* 0x00016003000085a7 */ /* 0x000ea400080010ff */
[----:B--2---:R-:W-:Y:S05]  /*87d0*/  @!P0 BRA `(.L_x_187) ;  /* 0xfffffffc00f08947 */ /* 0x004fea000383ffff */
[----:B------:R-:W-:Y:S05]  /*87e0*/  BRA `(.L_x_66) ;  /* 0xffffffac00747947 */ /* 0x000fea000383ffff */
.L_x_76:
[----:B-1----:R-:W-:-:S04]  /*87f0*/  MOV R4, UR6 ;  /* 0x0000000600047c02 */ /* 0x002fc80008000f00 */
[----:B------:R1:W2:Y:S03]  /*8800*/  SYNCS.PHASECHK.TRANS64.TRYWAIT P0, [R4+URZ+0x8], R5 ;  /* 0x00000805040075a7 */ /* 0x0002a600080011ff */
[----:B--2---:R-:W-:Y:S05]  /*8810*/  @!P0 NANOSLEEP.SYNCS 0x989680 ;  /* 0x009896800000895d */ /* 0x004fea0003900000 */
[----:B------:R-:W2:Y:S02]  /*8820*/  @!P0 SYNCS.PHASECHK.TRANS64 P0, [R4+URZ+0x8], R5 ;  /* 0x00000805040085a7 */ /* 0x000ea400080010ff */
[----:B--2---:R-:W-:Y:S05]  /*8830*/  @!P0 BRA `(.L_x_76) ;  /* 0xfffffffc00ec8947 */ /* 0x004fea000383ffff */
[----:B------:R-:W-:Y:S05]  /*8840*/  BRA `(.L_x_75) ;  /* 0xffffffb000287947 */ /* 0x000fea000383ffff */
.L_x_78:
[----:B------:R-:W-:Y:S01]  /*8850*/  BSSY B0, `(.L_x_188) ;  /* 0x0000006000007945 */ /* 0x000fe20003800000 */
[----:B------:R-:W-:-:S07]  /*8860*/  MOV R15, 0xffffffff ;  /* 0xffffffff000f7802 */ /* 0x000fce0000000f00 */
[----:B-1---5:R-:W-:Y:S05]  /*8870*/  WARPSYNC.COLLECTIVE R15, `(.L_x_189) ;  /* 0x000000000f0c7348 */ /* 0x022fea0003c00000 */
[----:B------:R-:W-:Y:S02]  /*8880*/  ELECT P6, UR79, PT ;  /* 0x00000000004f782f */ /* 0x000fe400038c0000 */
[----:B------:R-:W-:Y:S01]  /*8890*/  MOV R14, UR79 ;  /* 0x0000004f000e7c02 */ /* 0x000fe20008000f00 */
[----:B-1---5:R-:W-:Y:S10]  /*88a0*/  ENDCOLLECTIVE ;  /* 0x000000000000791b */ /* 0x022ff40003800000 */
.L_x_189:
[----:B------:R-:W-:Y:S05]  /*88b0*/  BSYNC B0 ;  /* 0x0000000000007941 */ /* 0x000fea0003800000 */
.L_x_188:
[----:B------:R-:W-:Y:S05]  /*88c0*/  BRA `(.L_x_190) ;  /* 0xffffffb000587947 */ /* 0x000fea000383ffff */
.L_x_80:
[----:B-1----:R-:W-:-:S04]  /*88d0*/  MOV R2, UR6 ;  /* 0x0000000600027c02 */ /* 0x002fc80008000f00 */
[----:B------:R1:W2:Y:S03]  /*88e0*/  SYNCS.PHASECHK.TRANS64.TRYWAIT P0, [R2+URZ+0x8], R3 ;  /* 0x00000803020075a7 */ /* 0x0002a600080011ff */
[----:B--2---:R-:W-:Y:S05]  /*88f0*/  @!P0 NANOSLEEP.SYNCS 0x989680 ;  /* 0x009896800000895d */ /* 0x004fea0003900000 */
[----:B------:R-:W2:Y:S02]  /*8900*/  @!P0 SYNCS.PHASECHK.TRANS64 P0, [R2+URZ+0x8], R3 ;  /* 0x00000803020085a7 */ /* 0x000ea400080010ff */
[----:B--2---:R-:W-:Y:S05]  /*8910*/  @!P0 BRA `(.L_x_80) ;  /* 0xfffffffc00ec8947 */ /* 0x004fea000383ffff */
[----:B------:R-:W-:Y:S05]  /*8920*/  BRA `(.L_x_79) ;  /* 0xffffffb0005c7947 */ /* 0x000fea000383ffff */
.L_x_81:
[----:B-1----:R1:W2:Y:S02]  /*8930*/  SYNCS.PHASECHK.TRANS64.TRYWAIT P0, [R0+URZ+0x150], R5 ;  /* 0x00015005000075a7 */ /* 0x0022a400080011ff */
[----:B--2---:R-:W-:Y:S05]  /*8940*/  @!P0 NANOSLEEP.SYNCS 0x989680 ;  /* 0x009896800000895d */ /* 0x004fea0003900000 */
[----:B------:R-:W2:Y:S02]  /*8950*/  @!P0 SYNCS.PHASECHK.TRANS64 P0, [R0+URZ+0x150], R5 ;  /* 0x00015005000085a7 */ /* 0x000ea400080010ff */
[----:B--2---:R-:W-:Y:S05]  /*8960*/  @!P0 BRA `(.L_x_81) ;  /* 0xfffffffc00f08947 */ /* 0x004fea000383ffff */
[----:B------:R-:W-:Y:S05]  /*8970*/  BRA `(.L_x_191) ;  /* 0xffffffb400487947 */ /* 0x000fea000383ffff */
.L_x_83:
[----:B------:R-:W-:-:S07]  /*8980*/  MOV R0, UR9 ;  /* 0x0000000900007c02 */ /* 0x000fce0008000f00 */
.L_x_192:
[----:B-1----:R1:W2:Y:S02]  /*8990*/  SYNCS.PHASECHK.TRANS64.TRYWAIT P0, [R0+URZ+0x190], R5 ;  /* 0x00019005000075a7 */ /* 0x0022a400080011ff */
[----:B--2---:R-:W-:Y:S05]  /*89a0*/  @!P0 NANOSLEEP.SYNCS 0x989680 ;  /* 0x009896800000895d */ /* 0x004fea0003900000 */
[----:B------:R-:W2:Y:S02]  /*89b0*/  @!P0 SYNCS.PHASECHK.TRANS64 P0, [R0+URZ+0x190], R5 ;  /* 0x00019005000085a7 */ /* 0x000ea400080010ff */
[----:B--2---:R-:W-:Y:S05]  /*89c0*/  @!P0 BRA `(.L_x_192) ;  /* 0xfffffffc00f08947 */ /* 0x004fea000383ffff */
[----:B------:R-:W-:Y:S05]  /*89d0*/  BRA `(.L_x_193) ;  /* 0xffffffb400947947 */ /* 0x000fea000383ffff */
.L_x_86:
[----:B------:R-:W-:Y:S07]  /*89e0*/  MOV R0, UR8 ;  /* 0x0000000800007c02 */ /* 0x000fee0008000f00 */
.L_x_194:
[----:B-1----:R1:W2:Y:S02]  /*89f0*/  SYNCS.PHASECHK.TRANS64.TRYWAIT P0, [R0+URZ], R5 ;  /* 0x00000005000075a7 */ /* 0x0022a400080011ff */
[----:B--2---:R-:W-:Y:S05]  /*8a00*/  @!P0 NANOSLEEP.SYNCS 0x989680 ;  /* 0x009896800000895d */ /* 0x004fea0003900000 */
[----:B------:R-:W2:Y:S02]  /*8a10*/  @!P0 SYNCS.PHASECHK.TRANS64 P0, [R0+URZ], R5 ;  /* 0x00000005000085a7 */ /* 0x000ea400080010ff */
[----:B--2---:R-:W-:Y:S05]  /*8a20*/  @!P0 BRA `(.L_x_194) ;  /* 0xfffffffc00f08947 */ /* 0x004fea000383ffff */
[----:B------:R-:W-:Y:S05]  /*8a30*/  BRA `(.L_x_85) ;  /* 0xffffffb400a87947 */ /* 0x000fea000383ffff */
.L_x_90:
[----:B-1----:R-:W-:-:S07]  /*8a40*/  MOV R0, UR8 ;  /* 0x0000000800007c02 */ /* 0x002fce0008000f00 */
.L_x_195:
[----:B-1----:R1:W2:Y:S02]  /*8a50*/  SYNCS.PHASECHK.TRANS64.TRYWAIT P0, [R0+URZ], R3 ;  /* 0x00000003000075a7 */ /* 0x0022a400080011ff */
[----:B--2---:R-:W-:Y:S05]  /*8a60*/  @!P0 NANOSLEEP.SYNCS 0x989680 ;  /* 0x009896800000895d */ /* 0x004fea0003900000 */
[----:B------:R-:W2:Y:S02]  /*8a70*/  @!P0 SYNCS.PHASECHK.TRANS64 P0, [R0+URZ], R3 ;  /* 0x00000003000085a7 */ /* 0x000ea400080010ff */
[----:B--2---:R-:W-:Y:S05]  /*8a80*/  @!P0 BRA `(.L_x_195) ;  /* 0xfffffffc00f08947 */ /* 0x004fea000383ffff */
[----:B------:R-:W-:Y:S05]  /*8a90*/  BRA `(.L_x_196) ;  /* 0xffffffb8009c7947 */ /* 0x000fea000383ffff */
.L_x_91:
[----:B------:R-:W-:-:S07]  /*8aa0*/  MOV R0, UR8 ;  /* 0x0000000800007c02 */ /* 0x000fce0008000f00 */
.L_x_197:
[----:B-1----:R1:W2:Y:S02]  /*8ab0*/  SYNCS.PHASECHK.TRANS64.TRYWAIT P0, [R0+URZ], R3 ;  /* 0x00000003000075a7 */ /* 0x0022a400080011ff */
[----:B--2---:R-:W-:Y:S05]  /*8ac0*/  @!P0 NANOSLEEP.SYNCS 0x989680 ;  /* 0x009896800000895d */ /* 0x004fea0003900000 */
[----:B------:R-:W2:Y:S02]  /*8ad0*/  @!P0 SYNCS.PHASECHK.TRANS64 P0, [R0+URZ], R3 ;  /* 0x00000003000085a7 */ /* 0x000ea400080010ff */
[----:B--2---:R-:W-:Y:S05]  /*8ae0*/  @!P0 BRA `(.L_x_197) ;  /* 0xfffffffc00f08947 */ /* 0x004fea000383ffff */
[----:B------:R-:W-:Y:S05]  /*8af0*/  BRA `(.L_x_198) ;  /* 0xffffffb800a87947 */ /* 0x000fea000383ffff */
.L_x_92:
[----:B------:R-:W-:-:S07]  /*8b00*/  MOV R0, UR8 ;  /* 0x0000000800007c02 */ /* 0x000fce0008000f00 */
.L_x_199:
[----:B-1----:R1:W2:Y:S02]  /*8b10*/  SYNCS.PHASECHK.TRANS64.TRYWAIT P0, [R0+URZ], R3 ;  /* 0x00000003000075a7 */ /* 0x0022a400080011ff */
[----:B--2---:R-:W-:Y:S05]  /*8b20*/  @!P0 NANOSLEEP.SYNCS 0x989680 ;  /* 0x009896800000895d */ /* 0x004fea0003900000 */
[----:B------:R-:W2:Y:S02]  /*8b30*/  @!P0 SYNCS.PHASECHK.TRANS64 P0, [R0+URZ], R3 ;  /* 0x00000003000085a7 */ /* 0x000ea400080010ff */
[----:B--2---:R-:W-:Y:S05]  /*8b40*/  @!P0 BRA `(.L_x_199) ;  /* 0xfffffffc00f08947 */ /* 0x004fea000383ffff */
[----:B------:R-:W-:Y:S05]  /*8b50*/  BRA `(.L_x_200) ;  /* 0xffffffb800b47947 */ /* 0x000fea000383ffff */
.L_x_95:
[----:B------:R-:W-:-:S07]  /*8b60*/  MOV R0, UR7 ;  /* 0x0000000700007c02 */ /* 0x000fce0008000f00 */
.L_x_201:
[----:B-1----:R1:W2:Y:S02]  /*8b70*/  SYNCS.PHASECHK.TRANS64.TRYWAIT P1, [R0+URZ+0x1d0], R3 ;  /* 0x0001d003000075a7 */ /* 0x0022a400080211ff */
[----:B--2---:R-:W-:Y:S05]  /*8b80*/  @!P1 NANOSLEEP.SYNCS 0x989680 ;  /* 0x009896800000995d */ /* 0x004fea0003900000 */
[----:B------:R-:W2:Y:S02]  /*8b90*/  @!P1 SYNCS.PHASECHK.TRANS64 P1, [R0+URZ+0x1d0], R3 ;  /* 0x0001d003000095a7 */ /* 0x000ea400080210ff */
[----:B--2---:R-:W-:Y:S05]  /*8ba0*/  @!P1 BRA `(.L_x_201) ;  /* 0xfffffffc00f09947 */ /* 0x004fea000383ffff */
[----:B------:R-:W-:Y:S05]  /*8bb0*/  BRA `(.L_x_202) ;  /* 0xffffffbc00007947 */ /* 0x000fea000383ffff */
.L_x_100:
[----:B--2---:R2:W4:Y:S02]  /*8bc0*/  SYNCS.PHASECHK.TRANS64.TRYWAIT P0, [R0+URZ+0x150], R3 ;  /* 0x00015003000075a7 */ /* 0x00452400080011ff */
[----:B----4-:R-:W-:Y:S05]  /*8bd0*/  @!P0 NANOSLEEP.SYNCS 0x989680 ;  /* 0x009896800000895d */ /* 0x010fea0003900000 */
[----:B------:R-:W4:Y:S02]  /*8be0*/  @!P0 SYNCS.PHASECHK.TRANS64 P0, [R0+URZ+0x150], R3 ;  /* 0x00015003000085a7 */ /* 0x000f2400080010ff */
[----:B----4-:R-:W-:Y:S05]  /*8bf0*/  @!P0 BRA `(.L_x_100) ;  /* 0xfffffffc00f08947 */ /* 0x010fea000383ffff */
[----:B------:R-:W-:Y:S05]  /*8c00*/  BRA `(.L_x_203) ;  /* 0xffffffc000047947 */ /* 0x000fea000383ffff */
.L_x_103:
[----:B------:R-:W-:Y:S07]  /*8c10*/  MOV R0, UR7 ;  /* 0x0000000700007c02 */ /* 0x000fee0008000f00 */
.L_x_204:
[----:B--2---:R2:W4:Y:S02]  /*8c20*/  SYNCS.PHASECHK.TRANS64.TRYWAIT P0, [R0+URZ+0x148], R3 ;  /* 0x00014803000075a7 */ /* 0x00452400080011ff */
[----:B----4-:R-:W-:Y:S05]  /*8c30*/  @!P0 NANOSLEEP.SYNCS 0x989680 ;  /* 0x009896800000895d */ /* 0x010fea0003900000 */
[----:B------:R-:W4:Y:S02]  /*8c40*/  @!P0 SYNCS.PHASECHK.TRANS64 P0, [R0+URZ+0x148], R3 ;  /* 0x00014803000085a7 */ /* 0x000f2400080010ff */
[----:B----4-:R-:W-:Y:S05]  /*8c50*/  @!P0 BRA `(.L_x_204) ;  /* 0xfffffffc00f08947 */ /* 0x010fea000383ffff */
[----:B------:R-:W-:Y:S05]  /*8c60*/  BRA `(.L_x_102) ;  /* 0xffffffc000e47947 */ /* 0x000fea000383ffff */
.L_x_106:
[----:B------:R-:W-:Y:S07]  /*8c70*/  MOV R0, UR15 ;  /* 0x0000000f00007c02 */ /* 0x000fee0008000f00 */
.L_x_205:
[----:B-1----:R1:W2:Y:S02]  /*8c80*/  SYNCS.PHASECHK.TRANS64.TRYWAIT P0, [R0+URZ+0x128], R3 ;  /* 0x00012803000075a7 */ /* 0x0022a400080011ff */
[----:B--2---:R-:W-:Y:S05]  /*8c90*/  @!P0 NANOSLEEP.SYNCS 0x989680 ;  /* 0x009896800000895d */ /* 0x004fea0003900000 */
[----:B------:R-:W2:Y:S02]  /*8ca0*/  @!P0 SYNCS.PHASECHK.TRANS64 P0, [R0+URZ+0x128], R3 ;  /* 0x00012803000085a7 */ /* 0x000ea400080010ff */
[----:B--2---:R-:W-:Y:S05]  /*8cb0*/  @!P0 BRA `(.L_x_205) ;  /* 0xfffffffc00f08947 */ /* 0x004fea000383ffff */
[----:B------:R-:W-:Y:S05]  /*8cc0*/  BRA `(.L_x_206) ;  /* 0xffffffc4005c7947 */ /* 0x000fea000383ffff */
.L_x_107:
[----:B------:R-:W-:Y:S07]  /*8cd0*/  MOV R3, UR13 ;  /* 0x0000000d00037c02 */ /* 0x000fee0008000f00 */
.L_x_207:
[----:B-1----:R1:W2:Y:S02]  /*8ce0*/  SYNCS.PHASECHK.TRANS64.TRYWAIT P0, [R3+URZ+0x128], R12 ;  /* 0x0001280c030075a7 */ /* 0x0022a400080011ff */
[----:B--2---:R-:W-:Y:S05]  /*8cf0*/  @!P0 NANOSLEEP.SYNCS 0x989680 ;  /* 0x009896800000895d */ /* 0x004fea0003900000 */
[----:B------:R-:W2:Y:S02]  /*8d00*/  @!P0 SYNCS.PHASECHK.TRANS64 P0, [R3+URZ+0x128], R12 ;  /* 0x0001280c030085a7 */ /* 0x000ea400080010ff */
[----:B--2---:R-:W-:Y:S05]  /*8d10*/  @!P0 BRA `(.L_x_207) ;  /* 0xfffffffc00f08947 */ /* 0x004fea000383ffff */
[----:B------:R-:W-:Y:S05]  /*8d20*/  BRA `(.L_x_208) ;  /* 0xffffffc800187947 */ /* 0x000fea000383ffff */
.L_x_109:
[----:B------:R-:W-:-:S07]  /*8d30*/  MOV R0, UR4 ;  /* 0x0000000400007c02 */ /* 0x000fce0008000f00 */
.L_x_209:
[----:B-1----:R1:W4:Y:S02]  /*8d40*/  SYNCS.PHASECHK.TRANS64.TRYWAIT P0, [R0+URZ], R3 ;  /* 0x00000003000075a7 */ /* 0x00232400080011ff */
[----:B----4-:R-:W-:Y:S05]  /*8d50*/  @!P0 NANOSLEEP.SYNCS 0x989680 ;  /* 0x009896800000895d */ /* 0x010fea0003900000 */
[----:B------:R-:W4:Y:S02]  /*8d60*/  @!P0 SYNCS.PHASECHK.TRANS64 P0, [R0+URZ], R3 ;  /* 0x00000003000085a7 */ /* 0x000f2400080010ff */
[----:B----4-:R-:W-:Y:S05]  /*8d70*/  @!P0 BRA `(.L_x_209) ;  /* 0xfffffffc00f08947 */ /* 0x010fea000383ffff */
[----:B------:R-:W-:Y:S05]  /*8d80*/  BRA `(.L_x_210) ;  /* 0xffffffc800c07947 */ /* 0x000fea000383ffff */
.L_x_110:
[----:B------:R-:W-:-:S07]  /*8d90*/  MOV R0, UR4 ;  /* 0x0000000400007c02 */ /* 0x000fce0008000f00 */
.L_x_211:
[----:B-1----:R1:W4:Y:S02]  /*8da0*/  SYNCS.PHASECHK.TRANS64.TRYWAIT P0, [R0+URZ], R3 ;  /* 0x00000003000075a7 */ /* 0x00232400080011ff */
[----:B----4-:R-:W-:Y:S05]  /*8db0*/  @!P0 NANOSLEEP.SYNCS 0x989680 ;  /* 0x009896800000895d */ /* 0x010fea0003900000 */
[----:B------:R-:W4:Y:S02]  /*8dc0*/  @!P0 SYNCS.PHASECHK.TRANS64 P0, [R0+URZ], R3 ;  /* 0x00000003000085a7 */ /* 0x000f2400080010ff */
[----:B----4-:R-:W-:Y:S05]  /*8dd0*/  @!P0 BRA `(.L_x_211) ;  /* 0xfffffffc00f08947 */ /* 0x010fea000383ffff */
[----:B------:R-:W-:Y:S05]  /*8de0*/  BRA `(.L_x_212) ;  /* 0xffffffc800cc7947 */ /* 0x000fea000383ffff */
.L_x_112:
[----:B--2---:R2:W4:Y:S02]  /*8df0*/  SYNCS.PHASECHK.TRANS64.TRYWAIT P0, [R0+URZ+0x150], R3 ;  /* 0x00015003000075a7 */ /* 0x00452400080011ff */
[----:B----4-:R-:W-:Y:S05]  /*8e00*/  @!P0 NANOSLEEP.SYNCS 0x989680 ;  /* 0x009896800000895d */ /* 0x010fea0003900000 */
[----:B------:R-:W4:Y:S02]  /*8e10*/  @!P0 SYNCS.PHASECHK.TRANS64 P0, [R0+URZ+0x150], R3 ;  /* 0x00015003000085a7 */ /* 0x000f2400080010ff */
[----:B----4-:R-:W-:Y:S05]  /*8e20*/  @!P0 BRA `(.L_x_112) ;  /* 0xfffffffc00f08947 */ /* 0x010fea000383ffff */
[----:B------:R-:W-:Y:S05]  /*8e30*/  BRA `(.L_x_213) ;  /* 0xffffffcc00b07947 */ /* 0x000fea000383ffff */
.L_x_122:
[----:B-1----:R1:W3:Y:S02]  /*8e40*/  SYNCS.PHASECHK.TRANS64.TRYWAIT P1, [R0+URZ+0x110], R5 ;  /* 0x00011005000075a7 */ /* 0x0022e400080211ff */
[----:B---3--:R-:W-:Y:S05]  /*8e50*/  @!P1 NANOSLEEP.SYNCS 0x989680 ;  /* 0x009896800000995d */ /* 0x008fea0003900000 */
[----:B------:R-:W3:Y:S02]  /*8e60*/  @!P1 SYNCS.PHASECHK.TRANS64 P1, [R0+URZ+0x110], R5 ;  /* 0x00011005000095a7 */ /* 0x000ee400080210ff */
[----:B---3--:R-:W-:Y:S05]  /*8e70*/  @!P1 BRA `(.L_x_122) ;  /* 0xfffffffc00f09947 */ /* 0x008fea000383ffff */
[----:B------:R-:W-:Y:S05]  /*8e80*/  BRA `(.L_x_121) ;  /* 0xffffffd800c87947 */ /* 0x000fea000383ffff */
.L_x_124:
[----:B-1----:R1:W4:Y:S02]  /*8e90*/  SYNCS.PHASECHK.TRANS64.TRYWAIT P0, [R76+URZ+0x170], R3 ;  /* 0x000170034c0075a7 */ /* 0x00232400080011ff */
[----:B----4-:R-:W-:Y:S05]  /*8ea0*/  @!P0 NANOSLEEP.SYNCS 0x989680 ;  /* 0x009896800000895d */ /* 0x010fea0003900000 */
[----:B------:R-:W4:Y:S02]  /*8eb0*/  @!P0 SYNCS.PHASECHK.TRANS64 P0, [R76+URZ+0x170], R3 ;  /* 0x000170034c0085a7 */ /* 0x000f2400080010ff */
[----:B----4-:R-:W-:Y:S05]  /*8ec0*/  @!P0 BRA `(.L_x_124) ;  /* 0xfffffffc00f08947 */ /* 0x010fea000383ffff */
[----:B------:R-:W-:Y:S05]  /*8ed0*/  BRA `(.L_x_123) ;  /* 0xffffffd800f87947 */ /* 0x000fea000383ffff */
.L_x_135:
[----:B--2---:R2:W3:Y:S02]  /*8ee0*/  SYNCS.PHASECHK.TRANS64.TRYWAIT P0, [R2+URZ+0x110], R83 ;  /* 0x00011053020075a7 */ /* 0x0044e400080011ff */
[----:B---3--:R-:W-:Y:S05]  /*8ef0*/  @!P0 NANOSLEEP.SYNCS 0x989680 ;  /* 0x009896800000895d */ /* 0x008fea0003900000 */
[----:B------:R-:W3:Y:S02]  /*8f00*/  @!P0 SYNCS.PHASECHK.TRANS64 P0, [R2+URZ+0x110], R83 ;  /* 0x00011053020085a7 */ /* 0x000ee400080010ff */
[----:B---3--:R-:W-:Y:S05]  /*8f10*/  @!P0 BRA `(.L_x_135) ;  /* 0xfffffffc00f08947 */ /* 0x008fea000383ffff */
[----:B------:R-:W-:Y:S05]  /*8f20*/  BRA `(.L_x_134) ;  /* 0xffffffe4001c7947 */ /* 0x000fea000383ffff */
        .weak           $__internal_0_$__cuda_sm10x_tcgen05_guardrail_trap_col_being_dealloced_not_returned_by_alloc
        .type           $__internal_0_$__cuda_sm10x_tcgen05_guardrail_trap_col_being_dealloced_not_returned_by_alloc,@function
        .size           $__internal_0_$__cuda_sm10x_tcgen05_guardrail_trap_col_being_dealloced_not_returned_by_alloc,($__internal_1_$__cuda_sm10x_tcgen05_guardrail_trap_phase_invalid_during_alloc - $__internal_0_$__cuda_sm10x_tcgen05_guardrail_trap_col_being_dealloced_not_returned_by_alloc)
$__internal_0_$__cuda_sm10x_tcgen05_guardrail_trap_col_being_dealloced_not_returned_by_alloc:
[----:B------:R-:W-:Y:S05]  /*8f30*/  BPT.TRAP 0x1 ;  /* 0x000000040000795c */ /* 0x000fea0000300000 */
[----:B------:R-:W-:-:S04]  /*8f40*/  HFMA2 R3, -RZ, RZ, 0, 0 ;  /* 0x00000000ff037431 */ /* 0x000fc800000001ff */
[----:B------:R-:W-:Y:S05]  /*8f50*/  RET.REL.NODEC R2 `(_ZN7cutlass13device_kernelINS_4gemm6kernel13GemmUniversalIN4cute5tupleIJiiiiEEENS1_10collective13CollectiveMmaINS1_35MainloopSm100TmaUmmaWarpSpecializedILi17ELi2ELi4ENS5_IJNS4_1CILi2EEENSA_ILi1EEESC_EEEEENS5_IJNSA_ILi128EEENSA_ILi64EEESG_EEENS_6half_tENS5_IJlSC_lEEESI_SJ_NS4_8TiledMMAINS4_8MMA_AtomIJNS4_26SM100_MMA_F16BF16_2x1SM_SSISI_SI_fLi128ELi64ELNS4_4UMMA5MajorE0ELSO_0ELNSN_7ScaleInE0ELSP_0EEEEEENS4_6LayoutINS5_IJSC_SC_SC_EEENS5_IJNSA_ILi0EEESU_SU_EEEEENS5_IJNS4_10UnderscoreESX_SX_EEEEENS4_18SM100_TMA_2SM_LOADENS4_14ComposedLayoutINS4_7SwizzleILi3ELi4ELi3EEENS4_18smem_ptr_flag_bitsILi16EEENSS_INS5_IJNSA_ILi8EEESG_EEENS5_IJSG_SC_EEEEEEEvNS4_8identityES10_S1A_vS1B_EENS_8epilogue10collective18CollectiveEpilogueINS1D_23Sm100TmaWarpSpecializedILi3ELi2ELi16ELb1ELb0EEEJNS5_IJSG_SG_SG_EEENS5_IJNSS_ISG_SC_EENSS_INS5_IJNSA_ILi16EEESB_EEENS5_IJSC_NSA_ILi32EEEEEEEEEEESI_SJ_SI_SJ_NS1D_6fusion15FusionCallbacksIS1H_NS1Q_17LinearCombinationISI_fSI_fLNS_15FloatRoundStyleE2EEES1I_S1P_JEEENS4_5SM1004TMEM4LOAD26SM100_TMEM_LOAD_32dp32b16xENS4_13SM90_TMA_LOADENS11_INS12_ILi1ELi4ELi3EEES15_NSS_INS5_IJS16_S1K_EEENS5_IJS1K_SC_EEEEEEENS4_39AutoVectorizingCopyWithAssumedAlignmentILi128EEENS4_14SM90_TMA_STOREES25_S27_S27_EEEvvEEEEvNT_6ParamsE) ;  /* 0xffffff7002287950 */ /* 0x000fea0003c3ffff */
        .weak           $__internal_1_$__cuda_sm10x_tcgen05_guardrail_trap_phase_invalid_during_alloc
        .type           $__internal_1_$__cuda_sm10x_tcgen05_guardrail_trap_phase_invalid_during_alloc,@function
        .size           $__internal_1_$__cuda_sm10x_tcgen05_guardrail_trap_phase_invalid_during_alloc,($__internal_2_$__cuda_sm10x_tcgen05_guardrail_trap_unallocated_columns_being_dealloced - $__internal_1_$__cuda_sm10x_tcgen05_guardrail_trap_phase_invalid_during_alloc)
$__internal_1_$__cuda_sm10x_tcgen05_guardrail_trap_phase_invalid_during_alloc:
[----:B------:R-:W-:Y:S05]  /*8f60*/  BPT.TRAP 0x1 ;  /* 0x000000040000795c */ /* 0x000fea0000300000 */
[----:B------:R-:W-:-:S04]  /*8f70*/  MOV R3, 0x0 ;  /* 0x0000000000037802 */ /* 0x000fc80000000f00 */
[----:B------:R-:W-:Y:S05]  /*8f80*/  RET.REL.NODEC R2 `(_ZN7cutlass13device_kernelINS_4gemm6kernel13GemmUniversalIN4cute5tupleIJiiiiEEENS1_10collective13CollectiveMmaINS1_35MainloopSm100TmaUmmaWarpSpecializedILi17ELi2ELi4ENS5_IJNS4_1CILi2EEENSA_ILi1EEESC_EEEEENS5_IJNSA_ILi128EEENSA_ILi64EEESG_EEENS_6half_tENS5_IJlSC_lEEESI_SJ_NS4_8TiledMMAINS4_8MMA_AtomIJNS4_26SM100_MMA_F16BF16_2x1SM_SSISI_SI_fLi128ELi64ELNS4_4UMMA5MajorE0ELSO_0ELNSN_7ScaleInE0ELSP_0EEEEEENS4_6LayoutINS5_IJSC_SC_SC_EEENS5_IJNSA_ILi0EEESU_SU_EEEEENS5_IJNS4_10UnderscoreESX_SX_EEEEENS4_18SM100_TMA_2SM_LOADENS4_14ComposedLayoutINS4_7SwizzleILi3ELi4ELi3EEENS4_18smem_ptr_flag_bitsILi16EEENSS_INS5_IJNSA_ILi8EEESG_EEENS5_IJSG_SC_EEEEEEEvNS4_8identityES10_S1A_vS1B_EENS_8epilogue10collective18CollectiveEpilogueINS1D_23Sm100TmaWarpSpecializedILi3ELi2ELi16ELb1ELb0EEEJNS5_IJSG_SG_SG_EEENS5_IJNSS_ISG_SC_EENSS_INS5_IJNSA_ILi16EEESB_EEENS5_IJSC_NSA_ILi32EEEEEEEEEEESI_SJ_SI_SJ_NS1D_6fusion15FusionCallbacksIS1H_NS1Q_17LinearCombinationISI_fSI_fLNS_15FloatRoundStyleE2EEES1I_S1P_JEEENS4_5SM1004TMEM4LOAD26SM100_TMEM_LOAD_32dp32b16xENS4_13SM90_TMA_LOADENS11_INS12_ILi1ELi4ELi3EEES15_NSS_INS5_IJS16_S1K_EEENS5_IJS1K_SC_EEEEEEENS4_39AutoVectorizingCopyWithAssumedAlignmentILi128EEENS4_14SM90_TMA_STOREES25_S27_S27_EEEvvEEEEvNT_6ParamsE) ;  /* 0xffffff70021c7950 */ /* 0x000fea0003c3ffff */
        .weak           $__internal_2_$__cuda_sm10x_tcgen05_guardrail_trap_unallocated_columns_being_dealloced
        .type           $__internal_2_$__cuda_sm10x_tcgen05_guardrail_trap_unallocated_columns_being_dealloced,@function
        .size           $__internal_2_$__cuda_sm10x_tcgen05_guardrail_trap_unallocated_columns_being_dealloced,(.L_x_215 - $__internal_2_$__cuda_sm10x_tcgen05_guardrail_trap_unallocated_columns_being_dealloced)
$__internal_2_$__cuda_sm10x_tcgen05_guardrail_trap_unallocated_columns_being_dealloced:
[----:B------:R-:W-:Y:S05]  /*8f90*/  BPT.TRAP 0x1 ;  /* 0x000000040000795c */ /* 0x000fea0000300000 */
[----:B------:R-:W-:-:S04]  /*8fa0*/  HFMA2 R3, -RZ, RZ, 0, 0 ;  /* 0x00000000ff037431 */ /* 0x000fc800000001ff */
[----:B------:R-:W-:Y:S05]  /*8fb0*/  RET.REL.NODEC R2 `(_ZN7cutlass13device_kernelINS_4gemm6kernel13GemmUniversalIN4cute5tupleIJiiiiEEENS1_10collective13CollectiveMmaINS1_35MainloopSm100TmaUmmaWarpSpecializedILi17ELi2ELi4ENS5_IJNS4_1CILi2EEENSA_ILi1EEESC_EEEEENS5_IJNSA_ILi128EEENSA_ILi64EEESG_EEENS_6half_tENS5_IJlSC_lEEESI_SJ_NS4_8TiledMMAINS4_8MMA_AtomIJNS4_26SM100_MMA_F16BF16_2x1SM_SSISI_SI_fLi128ELi64ELNS4_4UMMA5MajorE0ELSO_0ELNSN_7ScaleInE0ELSP_0EEEEEENS4_6LayoutINS5_IJSC_SC_SC_EEENS5_IJNSA_ILi0EEESU_SU_EEEEENS5_IJNS4_10UnderscoreESX_SX_EEEEENS4_18SM100_TMA_2SM_LOADENS4_14ComposedLayoutINS4_7SwizzleILi3ELi4ELi3EEENS4_18smem_ptr_flag_bitsILi16EEENSS_INS5_IJNSA_ILi8EEESG_EEENS5_IJSG_SC_EEEEEEEvNS4_8identityES10_S1A_vS1B_EENS_8epilogue10collective18CollectiveEpilogueINS1D_23Sm100TmaWarpSpecializedILi3ELi2ELi16ELb1ELb0EEEJNS5_IJSG_SG_SG_EEENS5_IJNSS_ISG_SC_EENSS_INS5_IJNSA_ILi16EEESB_EEENS5_IJSC_NSA_ILi32EEEEEEEEEEESI_SJ_SI_SJ_NS1D_6fusion15FusionCallbacksIS1H_NS1Q_17LinearCombinationISI_fSI_fLNS_15FloatRoundStyleE2EEES1I_S1P_JEEENS4_5SM1004TMEM4LOAD26SM100_TMEM_LOAD_32dp32b16xENS4_13SM90_TMA_LOADENS11_INS12_ILi1ELi4ELi3EEES15_NSS_INS5_IJS16_S1K_EEENS5_IJS1K_SC_EEEEEEENS4_39AutoVectorizingCopyWithAssumedAlignmentILi128EEENS4_14SM90_TMA_STOREES25_S27_S27_EEEvvEEEEvNT_6ParamsE) ;  /* 0xffffff7002107950 */ /* 0x000fea0003c3ffff */
.L_x_214:
[----:B------:R-:W-:-:S00]  /*8fc0*/  BRA `(.L_x_214) ;  /* 0xfffffffc00fc7947 */ /* 0x000fc0000383ffff */
[----:B------:R-:W-:-:S00]  /*8fd0*/  NOP ;  /* 0x0000000000007918 */ /* 0x000fc00000000000 */
        /* <DEDUP_REMOVED lines=10> */
.L_x_215:


//--------------------- .nv.global.init           --------------------------
	.section	.nv.global.init,"aw",@progbits
.nv.global.init:
	.type		$str$27,@object
	.size		$str$27,($str$28 - $str$27)
$str$27:
        /*0000*/ 	.byte	0x28, 0x61, 0x64, 0x64, 0x72, 0x65, 0x73, 0x73, 0x20, 0x26, 0x20, 0x6d, 0x61, 0x73, 0x6b, 0x29
        /*0010*/ 	.byte	0x20, 0x3d, 0x3d, 0x20, 0x30, 0x00
	.type		$str$28,@object
	.size		$str$28,($str$26 - $str$28)
$str$28:
        /*0016*/ 	.byte	0x2f, 0x74, 0x6d, 0x70, 0x2f, 0x63, 0x75, 0x74, 0x6c, 0x61, 0x73, 0x73, 0x5f, 0x73, 0x77, 0x65
        /*0026*/ 	.byte	0x65, 0x70, 0x5f, 0x73, 0x72, 0x63, 0x2f, 0x69, 0x6e, 0x63, 0x6c, 0x75, 0x64, 0x65, 0x2f, 0x63
        /*0036*/ 	.byte	0x75, 0x74, 0x65, 0x2f, 0x70, 0x6f, 0x69, 0x6e, 0x74, 0x65, 0x72, 0x5f, 0x66, 0x6c, 0x61, 0x67
        /*0046*/ 	.byte	0x67, 0x65, 0x64, 0x2e, 0x68, 0x70, 0x70, 0x00
	.type		$str$26,@object
	.size		$str$26,($str$25 - $str$26)
$str$26:
        /*004e*/ 	.byte	0x2f, 0x74, 0x6d, 0x70, 0x2f, 0x63, 0x75, 0x74, 0x6c, 0x61, 0x73, 0x73, 0x5f, 0x73, 0x77, 0x65
        /*005e*/ 	.byte	0x65, 0x70, 0x5f, 0x73, 0x72, 0x63, 0x2f, 0x69, 0x6e, 0x63, 0x6c, 0x75, 0x64, 0x65, 0x2f, 0x63
        /*006e*/ 	.byte	0x75, 0x74, 0x65, 0x2f, 0x61, 0x74, 0x6f, 0x6d, 0x2f, 0x63, 0x6f, 0x70, 0x79, 0x5f, 0x74, 0x72
        /*007e*/ 	.byte	0x61, 0x69, 0x74, 0x73, 0x5f, 0x73, 0x6d, 0x31, 0x30, 0x30, 0x2e, 0x68, 0x70, 0x70, 0x00
	.type		$str$25,@object
	.size		$str$25,(__unnamed_1 - $str$25)
$str$25:
        /*008d*/ 	.byte	0x28, 0x28, 0x75, 0x69, 0x6e, 0x74, 0x33, 0x32, 0x5f, 0x74, 0x28, 0x74, 0x68, 0x72, 0x65, 0x61
        /*009d*/ 	.byte	0x64, 0x49, 0x64, 0x78, 0x2e, 0x78, 0x29, 0x20, 0x2f, 0x20, 0x33, 0x32, 0x29, 0x20, 0x25, 0x20
        /*00ad*/ 	.byte	0x34, 0x29, 0x20, 0x3d, 0x3d, 0x20, 0x28, 0x28, 0x28, 0x74, 0x6d, 0x65, 0x6d, 0x5f, 0x61, 0x64
        /*00bd*/ 	.byte	0x64, 0x72, 0x20, 0x3e, 0x3e, 0x20, 0x31, 0x36, 0x29, 0x20, 0x2f, 0x20, 0x33, 0x32, 0x29, 0x20
        /*00cd*/ 	.byte	0x25, 0x20, 0x34, 0x29, 0x00
	.type		__unnamed_1,@object
	.size		__unnamed_1,(__unnamed_2 - __unnamed_1)
__unnamed_1:
        /*00d2*/ 	.byte	0x61, 0x75, 0x74, 0x6f, 0x20, 0x63, 0x75, 0x74, 0x65, 0x3a, 0x3a, 0x61, 0x73, 0x5f, 0x70, 0x6f
        /* <DEDUP_REMOVED lines=24> */
        /*0262*/ 	.byte	0x34, 0x38, 0x3e, 0x3e, 0x3e, 0x3e, 0x5d, 0x00
	.type		__unnamed_2,@object
	.size		__unnamed_2,(.L_2 - __unnamed_2)
__unnamed_2:
        /* <DEDUP_REMOVED lines=40> */
        /*04ea*/ 	.byte	0x3a, 0x3a, 0x43, 0x3c, 0x30, 0x3e, 0x3e, 0x3e, 0x3e, 0x5d, 0x00
.L_2:


//--------------------- .nv.shared._ZN7cutlass13device_kernelINS_4gemm6kernel13GemmUniversalIN4cute5tupleIJiiiiEEENS1_10collective13CollectiveMmaINS1_35MainloopSm100TmaUmmaWarpSpecializedILi17ELi2ELi4ENS5_IJNS4_1CILi2EEENSA_ILi1EEESC_EEEEENS5_IJNSA_ILi128EEENSA_ILi64EEESG_EEENS_6half_tENS5_IJlSC_lEEESI_SJ_NS4_8TiledMMAINS4_8MMA_AtomIJNS4_26SM100_MMA_F16BF16_2x1SM_SSISI_SI_fLi128ELi64ELNS4_4UMMA5MajorE0ELSO_0ELNSN_7ScaleInE0ELSP_0EEEEEENS4_6LayoutINS5_IJSC_SC_SC_EEENS5_IJNSA_ILi0EEESU_SU_EEEEENS5_IJNS4_10UnderscoreESX_SX_EEEEENS4_18SM100_TMA_2SM_LOADENS4_14ComposedLayoutINS4_7SwizzleILi3ELi4ELi3EEENS4_18smem_ptr_flag_bitsILi16EEENSS_INS5_IJNSA_ILi8EEESG_EEENS5_IJSG_SC_EEEEEEEvNS4_8identityES10_S1A_vS1B_EENS_8epilogue10collective18CollectiveEpilogueINS1D_23Sm100TmaWarpSpecializedILi3ELi2ELi16ELb1ELb0EEEJNS5_IJSG_SG_SG_EEENS5_IJNSS_ISG_SC_EENSS_INS5_IJNSA_ILi16EEESB_EEENS5_IJSC_NSA_ILi32EEEEEEEEEEESI_SJ_SI_SJ_NS1D_6fusion15FusionCallbacksIS1H_NS1Q_17LinearCombinationISI_fSI_fLNS_15FloatRoundStyleE2EEES1I_S1P_JEEENS4_5SM1004TMEM4LOAD26SM100_TMEM_LOAD_32dp32b16xENS4_13SM90_TMA_LOADENS11_INS12_ILi1ELi4ELi3EEES15_NSS_INS5_IJS16_S1K_EEENS5_IJS1K_SC_EEEEEEENS4_39AutoVectorizingCopyWithAssumedAlignmentILi128EEENS4_14SM90_TMA_STOREES25_S27_S27_EEEvvEEEEvNT_6ParamsE --------------------------
	.section	.nv.shared._ZN7cutlass13device_kernelINS_4gemm6kernel13GemmUniversalIN4cute5tupleIJiiiiEEENS1_10collective13CollectiveMmaINS1_35MainloopSm100TmaUmmaWarpSpecializedILi17ELi2ELi4ENS5_IJNS4_1CILi2EEENSA_ILi1EEESC_EEEEENS5_IJNSA_ILi128EEENSA_ILi64EEESG_EEENS_6half_tENS5_IJlSC_lEEESI_SJ_NS4_8TiledMMAINS4_8MMA_AtomIJNS4_26SM100_MMA_F16BF16_2x1SM_SSISI_SI_fLi128ELi64ELNS4_4UMMA5MajorE0ELSO_0ELNSN_7ScaleInE0ELSP_0EEEEEENS4_6LayoutINS5_IJSC_SC_SC_EEENS5_IJNSA_ILi0EEESU_SU_EEEEENS5_IJNS4_10UnderscoreESX_SX_EEEEENS4_18SM100_TMA_2SM_LOADENS4_14ComposedLayoutINS4_7SwizzleILi3ELi4ELi3EEENS4_18smem_ptr_flag_bitsILi16EEENSS_INS5_IJNSA_ILi8EEESG_EEENS5_IJSG_SC_EEEEEEEvNS4_8identityES10_S1A_vS1B_EENS_8epilogue10collective18CollectiveEpilogueINS1D_23Sm100TmaWarpSpecializedILi3ELi2ELi16ELb1ELb0EEEJNS5_IJSG_SG_SG_EEENS5_IJNSS_ISG_SC_EENSS_INS5_IJNSA_ILi16EEESB_EEENS5_IJSC_NSA_ILi32EEEEEEEEEEESI_SJ_SI_SJ_NS1D_6fusion15FusionCallbacksIS1H_NS1Q_17LinearCombinationISI_fSI_fLNS_15FloatRoundStyleE2EEES1I_S1P_JEEENS4_5SM1004TMEM4LOAD26SM100_TMEM_LOAD_32dp32b16xENS4_13SM90_TMA_LOADENS11_INS12_ILi1ELi4ELi3EEES15_NSS_INS5_IJS16_S1K_EEENS5_IJS1K_SC_EEEEEEENS4_39AutoVectorizingCopyWithAssumedAlignmentILi128EEENS4_14SM90_TMA_STOREES25_S27_S27_EEEvvEEEEvNT_6ParamsE,"aw",@nobits
	.sectionflags	@""
	.align	16
	.zero		1024


//--------------------- .nv.shared.reserved.0     --------------------------
	.section	.nv.shared.reserved.0,"aw",@nobits
	.weak		__nv_reservedSMEM_offset_0_alias
	.size		__nv_reservedSMEM_offset_0_alias, 0, 64
	.other		__nv_reservedSMEM_offset_0_alias,@"STO_CUDA_RESERVED_SHARED STV_DEFAULT"
__nv_reservedSMEM_offset_0_alias:
	.zero		0
.nv.shared.reserved.0:
	.zero		64
	.weak		__nv_reservedSMEM_tcgen05_partition
	.type		__nv_reservedSMEM_tcgen05_partition,@object
	.size		__nv_reservedSMEM_tcgen05_partition,(.L_0 - __nv_reservedSMEM_tcgen05_partition)
__nv_reservedSMEM_tcgen05_partition:
	.zero		32
.L_0:


//--------------------- .nv.global                --------------------------
	.section	.nv.global,"aw",@nobits
.nv.global:
	.type		_ZN39_INTERNAL_12bdd862_4_k_cu_dd918a44_36824cute1_E,@object
	.size		_ZN39_INTERNAL_12bdd862_4_k_cu_dd918a44_36824cute1_E,(_ZN39_INTERNAL_12bdd862_4_k_cu_dd918a44_36824cuda3std3__45__cpo6cbeginE - _ZN39_INTERNAL_12bdd862_4_k_cu_dd918a44_36824cute1_E)
_ZN39_INTERNAL_12bdd862_4_k_cu_dd918a44_36824cute1_E:
	.zero		1
	.type		_ZN39_INTERNAL_12bdd862_4_k_cu_dd918a44_36824cuda3std3__45__cpo6cbeginE,@object
	.size		_ZN39_INTERNAL_12bdd862_4_k_cu_dd918a44_36824cuda3std3__45__cpo6cbeginE,(_ZN39_INTERNAL_12bdd862_4_k_cu_dd918a44_36824cuda3std3__48in_placeE - _ZN39_INTERNAL_12bdd862_4_k_cu_dd918a44_36824cuda3std3__45__cpo6cbeginE)
_ZN39_INTERNAL_12bdd862_4_k_cu_dd918a44_36824cuda3std3__45__cpo6cbeginE:
	.zero		1
	.type		_ZN39_INTERNAL_12bdd862_4_k_cu_dd918a44_36824cuda3std3__48in_placeE,@object
	.size		_ZN39_INTERNAL_12bdd862_4_k_cu_dd918a44_36824cuda3std3__48in_placeE,(_ZN39_INTERNAL_12bdd862_4_k_cu_dd918a44_36824cuda3std6ranges3__45__cpo9iter_moveE - _ZN39_INTERNAL_12bdd862_4_k_cu_dd918a44_36824cuda3std3__48in_placeE)
_ZN39_INTERNAL_12bdd862_4_k_cu_dd918a44_36824cuda3std3__48in_placeE:
	.zero		1
	.type		_ZN39_INTERNAL_12bdd862_4_k_cu_dd918a44_36824cuda3std6ranges3__45__cpo9iter_moveE,@object
	.size		_ZN39_INTERNAL_12bdd862_4_k_cu_dd918a44_36824cuda3std6ranges3__45__cpo9iter_moveE,(_ZN39_INTERNAL_12bdd862_4_k_cu_dd918a44_36824cuda3std3__45__cpo5beginE - _ZN39_INTERNAL_12bdd862_4_k_cu_dd918a44_36824cuda3std6ranges3__45__cpo9iter_moveE)
_ZN39_INTERNAL_12bdd862_4_k_cu_dd918a44_36824cuda3std6ranges3__45__cpo9iter_moveE:
	.zero		1
	.type		_ZN39_INTERNAL_12bdd862_4_k_cu_dd918a44_36824cuda3std3__45__cpo5beginE,@object
	.size		_ZN39_INTERNAL_12bdd862_4_k_cu_dd918a44_36824cuda3std3__45__cpo5beginE,(_ZN39_INTERNAL_12bdd862_4_k_cu_dd918a44_36824cuda3std3__441_GLOBAL__N__12bdd862_4_k_cu_dd918a44_36826ignoreE - _ZN39_INTERNAL_12bdd862_4_k_cu_dd918a44_36824cuda3std3__45__cpo5beginE)
_ZN39_INTERNAL_12bdd862_4_k_cu_dd918a44_36824cuda3std3__45__cpo5beginE:
	.zero		1
	.type		_ZN39_INTERNAL_12bdd862_4_k_cu_dd918a44_36824cuda3std3__441_GLOBAL__N__12bdd862_4_k_cu_dd918a44_36826ignoreE,@object
	.size		_ZN39_INTERNAL_12bdd862_4_k_cu_dd918a44_36824cuda3std3__441_GLOBAL__N__12bdd862_4_k_cu_dd918a44_36826ignoreE,(_ZN39_INTERNAL_12bdd862_4_k_cu_dd918a44_36824cute7productE - _ZN39_INTERNAL_12bdd862_4_k_cu_dd918a44_36824cuda3std3__441_GLOBAL__N__12bdd862_4_k_cu_dd918a44_36826ignoreE)
_ZN39_INTERNAL_12bdd862_4_k_cu_dd918a44_36824cuda3std3__441_GLOBAL__N__12bdd862_4_k_cu_dd918a44_36826ignoreE:
	.zero		1
	.type		_ZN39_INTERNAL_12bdd862_4_k_cu_dd918a44_36824cute7productE,@object
	.size		_ZN39_INTERNAL_12bdd862_4_k_cu_dd918a44_36824cute7productE,(_ZN39_INTERNAL_12bdd862_4_k_cu_dd918a44_36824cuda3std3__45__cpo3endE - _ZN39_INTERNAL_12bdd862_4_k_cu_dd918a44_36824cute7productE)
_ZN39_INTERNAL_12bdd862_4_k_cu_dd918a44_36824cute7productE:
	.zero		1
	.type		_ZN39_INTERNAL_12bdd862_4_k_cu_dd918a44_36824cuda3std3__45__cpo3endE,@object
	.size		_ZN39_INTERNAL_12bdd862_4_k_cu_dd918a44_36824cuda3std3__45__cpo3endE,(_ZN39_INTERNAL_12bdd862_4_k_cu_dd918a44_36824cuda3std3__419piecewise_constructE - _ZN39_INTERNAL_12bdd862_4_k_cu_dd918a44_36824cuda3std3__45__cpo3endE)
_ZN39_INTERNAL_12bdd862_4_k_cu_dd918a44_36824cuda3std3__45__cpo3endE:
	.zero		1
	.type		_ZN39_INTERNAL_12bdd862_4_k_cu_dd918a44_36824cuda3std3__419piecewise_constructE,@object
	.size		_ZN39_INTERNAL_12bdd862_4_k_cu_dd918a44_36824cuda3std3__419piecewise_constructE,(_ZN39_INTERNAL_12bdd862_4_k_cu_dd918a44_36824cuda3std3__45__cpo4cendE - _ZN39_INTERNAL_12bdd862_4_k_cu_dd918a44_36824cuda3std3__419piecewise_constructE)
_ZN39_INTERNAL_12bdd862_4_k_cu_dd918a44_36824cuda3std3__419piecewise_constructE:
	.zero		1
	.type		_ZN39_INTERNAL_12bdd862_4_k_cu_dd918a44_36824cuda3std3__45__cpo4cendE,@object
	.size		_ZN39_INTERNAL_12bdd862_4_k_cu_dd918a44_36824cuda3std3__45__cpo4cendE,(_ZN39_INTERNAL_12bdd862_4_k_cu_dd918a44_36824cuda3std6ranges3__45__cpo4swapE - _ZN39_INTERNAL_12bdd862_4_k_cu_dd918a44_36824cuda3std3__45__cpo4cendE)
_ZN39_INTERNAL_12bdd862_4_k_cu_dd918a44_36824cuda3std3__45__cpo4cendE:
	.zero		1
	.type		_ZN39_INTERNAL_12bdd862_4_k_cu_dd918a44_36824cuda3std6ranges3__45__cpo4swapE,@object
	.size		_ZN39_INTERNAL_12bdd862_4_k_cu_dd918a44_36824cuda3std6ranges3__45__cpo4swapE,(.L_10 - _ZN39_INTERNAL_12bdd862_4_k_cu_dd918a44_36824cuda3std6ranges3__45__cpo4swapE)
_ZN39_INTERNAL_12bdd862_4_k_cu_dd918a44_36824cuda3std6ranges3__45__cpo4swapE:
	.zero		1
.L_10:


//--------------------- .nv.constant0._ZN7cutlass13device_kernelINS_4gemm6kernel13GemmUniversalIN4cute5tupleIJiiiiEEENS1_10collective13CollectiveMmaINS1_35MainloopSm100TmaUmmaWarpSpecializedILi17ELi2ELi4ENS5_IJNS4_1CILi2EEENSA_ILi1EEESC_EEEEENS5_IJNSA_ILi128EEENSA_ILi64EEESG_EEENS_6half_tENS5_IJlSC_lEEESI_SJ_NS4_8TiledMMAINS4_8MMA_AtomIJNS4_26SM100_MMA_F16BF16_2x1SM_SSISI_SI_fLi128ELi64ELNS4_4UMMA5MajorE0ELSO_0ELNSN_7ScaleInE0ELSP_0EEEEEENS4_6LayoutINS5_IJSC_SC_SC_EEENS5_IJNSA_ILi0EEESU_SU_EEEEENS5_IJNS4_10UnderscoreESX_SX_EEEEENS4_18SM100_TMA_2SM_LOADENS4_14ComposedLayoutINS4_7SwizzleILi3ELi4ELi3EEENS4_18smem_ptr_flag_bitsILi16EEENSS_INS5_IJNSA_ILi8EEESG_EEENS5_IJSG_SC_EEEEEEEvNS4_8identityES10_S1A_vS1B_EENS_8epilogue10collective18CollectiveEpilogueINS1D_23Sm100TmaWarpSpecializedILi3ELi2ELi16ELb1ELb0EEEJNS5_IJSG_SG_SG_EEENS5_IJNSS_ISG_SC_EENSS_INS5_IJNSA_ILi16EEESB_EEENS5_IJSC_NSA_ILi32EEEEEEEEEEESI_SJ_SI_SJ_NS1D_6fusion15FusionCallbacksIS1H_NS1Q_17LinearCombinationISI_fSI_fLNS_15FloatRoundStyleE2EEES1I_S1P_JEEENS4_5SM1004TMEM4LOAD26SM100_TMEM_LOAD_32dp32b16xENS4_13SM90_TMA_LOADENS11_INS12_ILi1ELi4ELi3EEES15_NSS_INS5_IJS16_S1K_EEENS5_IJS1K_SC_EEEEEEENS4_39AutoVectorizingCopyWithAssumedAlignmentILi128EEENS4_14SM90_TMA_STOREES25_S27_S27_EEEvvEEEEvNT_6ParamsE --------------------------
	.section	.nv.constant0._ZN7cutlass13device_kernelINS_4gemm6kernel13GemmUniversalIN4cute5tupleIJiiiiEEENS1_10collective13CollectiveMmaINS1_35MainloopSm100TmaUmmaWarpSpecializedILi17ELi2ELi4ENS5_IJNS4_1CILi2EEENSA_ILi1EEESC_EEEEENS5_IJNSA_ILi128EEENSA_ILi64EEESG_EEENS_6half_tENS5_IJlSC_lEEESI_SJ_NS4_8TiledMMAINS4_8MMA_AtomIJNS4_26SM100_MMA_F16BF16_2x1SM_SSISI_SI_fLi128ELi64ELNS4_4UMMA5MajorE0ELSO_0ELNSN_7ScaleInE0ELSP_0EEEEEENS4_6LayoutINS5_IJSC_SC_SC_EEENS5_IJNSA_ILi0EEESU_SU_EEEEENS5_IJNS4_10UnderscoreESX_SX_EEEEENS4_18SM100_TMA_2SM_LOADENS4_14ComposedLayoutINS4_7SwizzleILi3ELi4ELi3EEENS4_18smem_ptr_flag_bitsILi16EEENSS_INS5_IJNSA_ILi8EEESG_EEENS5_IJSG_SC_EEEEEEEvNS4_8identityES10_S1A_vS1B_EENS_8epilogue10collective18CollectiveEpilogueINS1D_23Sm100TmaWarpSpecializedILi3ELi2ELi16ELb1ELb0EEEJNS5_IJSG_SG_SG_EEENS5_IJNSS_ISG_SC_EENSS_INS5_IJNSA_ILi16EEESB_EEENS5_IJSC_NSA_ILi32EEEEEEEEEEESI_SJ_SI_SJ_NS1D_6fusion15FusionCallbacksIS1H_NS1Q_17LinearCombinationISI_fSI_fLNS_15FloatRoundStyleE2EEES1I_S1P_JEEENS4_5SM1004TMEM4LOAD26SM100_TMEM_LOAD_32dp32b16xENS4_13SM90_TMA_LOADENS11_INS12_ILi1ELi4ELi3EEES15_NSS_INS5_IJS16_S1K_EEENS5_IJS1K_SC_EEEEEEENS4_39AutoVectorizingCopyWithAssumedAlignmentILi128EEENS4_14SM90_TMA_STOREES25_S27_S27_EEEvvEEEEvNT_6ParamsE,"a",@progbits
	.sectionflags	@""
	.align	4
.nv.constant0._ZN7cutlass13device_kernelINS_4gemm6kernel13GemmUniversalIN4cute5tupleIJiiiiEEENS1_10collective13CollectiveMmaINS1_35MainloopSm100TmaUmmaWarpSpecializedILi17ELi2ELi4ENS5_IJNS4_1CILi2EEENSA_ILi1EEESC_EEEEENS5_IJNSA_ILi128EEENSA_ILi64EEESG_EEENS_6half_tENS5_IJlSC_lEEESI_SJ_NS4_8TiledMMAINS4_8MMA_AtomIJNS4_26SM100_MMA_F16BF16_2x1SM_SSISI_SI_fLi128ELi64ELNS4_4UMMA5MajorE0ELSO_0ELNSN_7ScaleInE0ELSP_0EEEEEENS4_6LayoutINS5_IJSC_SC_SC_EEENS5_IJNSA_ILi0EEESU_SU_EEEEENS5_IJNS4_10UnderscoreESX_SX_EEEEENS4_18SM100_TMA_2SM_LOADENS4_14ComposedLayoutINS4_7SwizzleILi3ELi4ELi3EEENS4_18smem_ptr_flag_bitsILi16EEENSS_INS5_IJNSA_ILi8EEESG_EEENS5_IJSG_SC_EEEEEEEvNS4_8identityES10_S1A_vS1B_EENS_8epilogue10collective18CollectiveEpilogueINS1D_23Sm100TmaWarpSpecializedILi3ELi2ELi16ELb1ELb0EEEJNS5_IJSG_SG_SG_EEENS5_IJNSS_ISG_SC_EENSS_INS5_IJNSA_ILi16EEESB_EEENS5_IJSC_NSA_ILi32EEEEEEEEEEESI_SJ_SI_SJ_NS1D_6fusion15FusionCallbacksIS1H_NS1Q_17LinearCombinationISI_fSI_fLNS_15FloatRoundStyleE2EEES1I_S1P_JEEENS4_5SM1004TMEM4LOAD26SM100_TMEM_LOAD_32dp32b16xENS4_13SM90_TMA_LOADENS11_INS12_ILi1ELi4ELi3EEES15_NSS_INS5_IJS16_S1K_EEENS5_IJS1K_SC_EEEEEEENS4_39AutoVectorizingCopyWithAssumedAlignmentILi128EEENS4_14SM90_TMA_STOREES25_S27_S27_EEEvvEEEEvNT_6ParamsE:
	.zero		2944


//--------------------- SYMBOLS --------------------------

	.type		.nv.reservedSmem.offset0,@object
	.size		.nv.reservedSmem.offset0,0x4
	.type		.nv.reservedSmem.cap,@object
	.size		.nv.reservedSmem.cap,0x4
	.type		__assertfail,@function
